	.target	sm_80

	.elftype	@"ET_EXEC"


//--------------------- .note.nv.tkinfo           --------------------------
	.section	.note.nv.tkinfo,"",@"SHT_NOTE"
	.sectionflags	@"SHF_NOTE_NV_TKINFO"
	.tkinfo
        /*0018*/ 	.word	0x00000002
        /*0030*/ 	.string	""
        /*0030*/ 	.string	"ptxas"
        /*0030*/ 	.string	"Cuda compilation tools, release 13.0, V13.0.88"
        /*0030*/ 	.string	"Build cuda_13.0.r13.0/compiler.36424714_0"
        /*0030*/ 	.string	"-arch sm_80 -m 64 "



//--------------------- .note.nv.cuinfo           --------------------------
	.section	.note.nv.cuinfo,"",@"SHT_NOTE"
	.sectionflags	@"SHF_NOTE_NV_CUINFO"
        /*0018*/ 	.short	0x0002
        /*001a*/ 	.short	0x0050
        /*001c*/ 	.short	0x0082
	.zero		2


//--------------------- .nv.info                  --------------------------
	.section	.nv.info,"",@"SHT_CUDA_INFO"
	.align	4


	//----- nvinfo : EIATTR_REGCOUNT
	.align		4
        /*0000*/ 	.byte	0x04, 0x2f
        /*0002*/ 	.short	(.L_50 - .L_49)
	.align		4
.L_49:
        /*0004*/ 	.word	index@(_ZN3cub17CUB_300001_SM_8006detail11EmptyKernelIvEEvv)
        /*0008*/ 	.word	0x00000004


	//----- nvinfo : EIATTR_FRAME_SIZE
	.align		4
.L_50:
        /*000c*/ 	.byte	0x04, 0x11
        /*000e*/ 	.short	(.L_52 - .L_51)
	.align		4
.L_51:
        /*0010*/ 	.word	index@(_ZN3cub17CUB_300001_SM_8006detail11EmptyKernelIvEEvv)
        /*0014*/ 	.word	0x00000000


	//----- nvinfo : EIATTR_REGCOUNT
	.align		4
.L_52:
        /*0018*/ 	.byte	0x04, 0x2f
        /*001a*/ 	.short	(.L_54 - .L_53)
	.align		4
.L_53:
        /*001c*/ 	.word	index@(_ZN17fastertransformer20accumulate_log_probsEPfPKfPKimmb)
        /*0020*/ 	.word	0x00000011


	//----- nvinfo : EIATTR_FRAME_SIZE
	.align		4
.L_54:
        /*0024*/ 	.byte	0x04, 0x11
        /*0026*/ 	.short	(.L_56 - .L_55)
	.align		4
.L_55:
        /*0028*/ 	.word	index@(_ZN17fastertransformer20accumulate_log_probsEPfPKfPKimmb)
        /*002c*/ 	.word	0x00000000


	//----- nvinfo : EIATTR_REGCOUNT
	.align		4
.L_56:
        /*0030*/ 	.byte	0x04, 0x2f
        /*0032*/ 	.short	(.L_58 - .L_57)
	.align		4
.L_57:
        /*0034*/ 	.word	index@(_ZN17fastertransformer16log_probs_kernelIfEEvPfPKT_PKiS6_mmmmb)
        /*0038*/ 	.word	0x00000014


	//----- nvinfo : EIATTR_FRAME_SIZE
	.align		4
.L_58:
        /*003c*/ 	.byte	0x04, 0x11
        /*003e*/ 	.short	(.L_60 - .L_59)
	.align		4
.L_59:
        /*0040*/ 	.word	index@(_ZN17fastertransformer16log_probs_kernelIfEEvPfPKT_PKiS6_mmmmb)
        /*0044*/ 	.word	0x00000000


	//----- nvinfo : EIATTR_REGCOUNT
	.align		4
.L_60:
        /*0048*/ 	.byte	0x04, 0x2f
        /*004a*/ 	.short	(.L_62 - .L_61)
	.align		4
.L_61:
        /*004c*/ 	.word	index@(_ZN17fastertransformer16log_probs_kernelI6__halfEEvPfPKT_PKiS7_mmmmb)
        /*0050*/ 	.word	0x00000014


	//----- nvinfo : EIATTR_FRAME_SIZE
	.align		4
.L_62:
        /*0054*/ 	.byte	0x04, 0x11
        /*0056*/ 	.short	(.L_64 - .L_63)
	.align		4
.L_63:
        /*0058*/ 	.word	index@(_ZN17fastertransformer16log_probs_kernelI6__halfEEvPfPKT_PKiS7_mmmmb)
        /*005c*/ 	.word	0x00000000


	//----- nvinfo : EIATTR_MIN_STACK_SIZE
	.align		4
.L_64:
        /*0060*/ 	.byte	0x04, 0x12
        /*0062*/ 	.short	(.L_66 - .L_65)
	.align		4
.L_65:
        /*0064*/ 	.word	index@(_ZN17fastertransformer16log_probs_kernelI6__halfEEvPfPKT_PKiS7_mmmmb)
        /*0068*/ 	.word	0x00000000


	//----- nvinfo : EIATTR_MIN_STACK_SIZE
	.align		4
.L_66:
        /*006c*/ 	.byte	0x04, 0x12
        /*006e*/ 	.short	(.L_68 - .L_67)
	.align		4
.L_67:
        /*0070*/ 	.word	index@(_ZN17fastertransformer16log_probs_kernelIfEEvPfPKT_PKiS6_mmmmb)
        /*0074*/ 	.word	0x00000000


	//----- nvinfo : EIATTR_MIN_STACK_SIZE
	.align		4
.L_68:
        /*0078*/ 	.byte	0x04, 0x12
        /*007a*/ 	.short	(.L_70 - .L_69)
	.align		4
.L_69:
        /*007c*/ 	.word	index@(_ZN17fastertransformer20accumulate_log_probsEPfPKfPKimmb)
        /*0080*/ 	.word	0x00000000


	//----- nvinfo : EIATTR_MIN_STACK_SIZE
	.align		4
.L_70:
        /*0084*/ 	.byte	0x04, 0x12
        /*0086*/ 	.short	(.L_72 - .L_71)
	.align		4
.L_71:
        /*0088*/ 	.word	index@(_ZN3cub17CUB_300001_SM_8006detail11EmptyKernelIvEEvv)
        /*008c*/ 	.word	0x00000000
.L_72:


//--------------------- .nv.info._ZN17fastertransformer16log_probs_kernelI6__halfEEvPfPKT_PKiS7_mmmmb --------------------------
	.section	.nv.info._ZN17fastertransformer16log_probs_kernelI6__halfEEvPfPKT_PKiS7_mmmmb,"",@"SHT_CUDA_INFO"
	.sectionflags	@""
	.align	4


	//----- nvinfo : EIATTR_CUDA_API_VERSION
	.align		4
        /*0000*/ 	.byte	0x04, 0x37
        /*0002*/ 	.short	(.L_74 - .L_73)
.L_73:
        /*0004*/ 	.word	0x00000082


	//----- nvinfo : EIATTR_SW2861232_WAR
	.align		4
.L_74:
        /*0008*/ 	.byte	0x01, 0x35
	.zero		2


	//----- nvinfo : EIATTR_PARAM_CBANK
	.align		4
        /*000c*/ 	.byte	0x04, 0x0a
        /*000e*/ 	.short	(.L_76 - .L_75)
	.align		4
.L_75:
        /*0010*/ 	.word	index@(.nv.constant0._ZN17fastertransformer16log_probs_kernelI6__halfEEvPfPKT_PKiS7_mmmmb)
        /*0014*/ 	.short	0x0160
        /*0016*/ 	.short	0x0041


	//----- nvinfo : EIATTR_CBANK_PARAM_SIZE
	.align		4
.L_76:
        /*0018*/ 	.byte	0x03, 0x19
        /*001a*/ 	.short	0x0041


	//----- nvinfo : EIATTR_KPARAM_INFO
	.align		4
        /*001c*/ 	.byte	0x04, 0x17
        /*001e*/ 	.short	(.L_78 - .L_77)
.L_77:
        /*0020*/ 	.word	0x00000000
        /*0024*/ 	.short	0x0008
        /*0026*/ 	.short	0x0040
        /*0028*/ 	.byte	0x00, 0xf0, 0x05, 0x00


	//----- nvinfo : EIATTR_KPARAM_INFO
	.align		4
.L_78:
        /*002c*/ 	.byte	0x04, 0x17
        /*002e*/ 	.short	(.L_80 - .L_79)
.L_79:
        /*0030*/ 	.word	0x00000000
        /*0034*/ 	.short	0x0007
        /*0036*/ 	.short	0x0038
        /*0038*/ 	.byte	0x00, 0xf0, 0x21, 0x00


	//----- nvinfo : EIATTR_KPARAM_INFO
	.align		4
.L_80:
        /*003c*/ 	.byte	0x04, 0x17
        /*003e*/ 	.short	(.L_82 - .L_81)
.L_81:
        /*0040*/ 	.word	0x00000000
        /*0044*/ 	.short	0x0006
        /*0046*/ 	.short	0x0030
        /*0048*/ 	.byte	0x00, 0xf0, 0x21, 0x00


	//----- nvinfo : EIATTR_KPARAM_INFO
	.align		4
.L_82:
        /*004c*/ 	.byte	0x04, 0x17
        /*004e*/ 	.short	(.L_84 - .L_83)
.L_83:
        /*0050*/ 	.word	0x00000000
        /*0054*/ 	.short	0x0005
        /*0056*/ 	.short	0x0028
        /*0058*/ 	.byte	0x00, 0xf0, 0x21, 0x00


	//----- nvinfo : EIATTR_KPARAM_INFO
	.align		4
.L_84:
        /*005c*/ 	.byte	0x04, 0x17
        /*005e*/ 	.short	(.L_86 - .L_85)
.L_85:
        /*0060*/ 	.word	0x00000000
        /*0064*/ 	.short	0x0004
        /*0066*/ 	.short	0x0020
        /*0068*/ 	.byte	0x00, 0xf0, 0x21, 0x00


	//----- nvinfo : EIATTR_KPARAM_INFO
	.align		4
.L_86:
        /*006c*/ 	.byte	0x04, 0x17
        /*006e*/ 	.short	(.L_88 - .L_87)
.L_87:
        /*0070*/ 	.word	0x00000000
        /*0074*/ 	.short	0x0003
        /*0076*/ 	.short	0x0018
        /*0078*/ 	.byte	0x00, 0xf0, 0x21, 0x00


	//----- nvinfo : EIATTR_KPARAM_INFO
	.align		4
.L_88:
        /*007c*/ 	.byte	0x04, 0x17
        /*007e*/ 	.short	(.L_90 - .L_89)
.L_89:
        /*0080*/ 	.word	0x00000000
        /*0084*/ 	.short	0x0002
        /*0086*/ 	.short	0x0010
        /*0088*/ 	.byte	0x00, 0xf0, 0x21, 0x00


	//----- nvinfo : EIATTR_KPARAM_INFO
	.align		4
.L_90:
        /*008c*/ 	.byte	0x04, 0x17
        /*008e*/ 	.short	(.L_92 - .L_91)
.L_91:
        /*0090*/ 	.word	0x00000000
        /*0094*/ 	.short	0x0001
        /*0096*/ 	.short	0x0008
        /*0098*/ 	.byte	0x00, 0xf0, 0x21, 0x00


	//----- nvinfo : EIATTR_KPARAM_INFO
	.align		4
.L_92:
        /*009c*/ 	.byte	0x04, 0x17
        /*009e*/ 	.short	(.L_94 - .L_93)
.L_93:
        /*00a0*/ 	.word	0x00000000
        /*00a4*/ 	.short	0x0000
        /*00a6*/ 	.short	0x0000
        /*00a8*/ 	.byte	0x00, 0xf0, 0x21, 0x00


	//----- nvinfo : EIATTR_MAXREG_COUNT
	.align		4
.L_94:
        /*00ac*/ 	.byte	0x03, 0x1b
        /*00ae*/ 	.short	0x00ff


	//----- nvinfo : EIATTR_NUM_BARRIERS
	.align		4
        /*00b0*/ 	.byte	0x02, 0x4c
        /*00b2*/ 	.byte	0x01
	.zero		1


	//----- nvinfo : EIATTR_MERCURY_ISA_VERSION
	.align		4
        /*00b4*/ 	.byte	0x03, 0x5f
        /*00b6*/ 	.short	0x0000


	//----- nvinfo : EIATTR_COOP_GROUP_MASK_REGIDS
	.align		4
        /*00b8*/ 	.byte	0x04, 0x29
        /*00ba*/ 	.short	(.L_96 - .L_95)


	//   ....[0]....
.L_95:
        /*00bc*/ 	.word	0xffffffff


	//   ....[1]....
        /*00c0*/ 	.word	0xffffffff


	//   ....[2]....
        /*00c4*/ 	.word	0xffffffff


	//   ....[3]....
        /*00c8*/ 	.word	0xffffffff


	//   ....[4]....
        /*00cc*/ 	.word	0xffffffff


	//   ....[5]....
        /*00d0*/ 	.word	0xffffffff


	//   ....[6]....
        /*00d4*/ 	.word	0xffffffff


	//   ....[7]....
        /*00d8*/ 	.word	0xffffffff


	//   ....[8]....
        /*00dc*/ 	.word	0xffffffff


	//   ....[9]....
        /*00e0*/ 	.word	0xffffffff


	//   ....[10]....
        /*00e4*/ 	.word	0xffffffff


	//   ....[11]....
        /*00e8*/ 	.word	0xffffffff


	//   ....[12]....
        /*00ec*/ 	.word	0xffffffff


	//   ....[13]....
        /*00f0*/ 	.word	0xffffffff


	//   ....[14]....
        /*00f4*/ 	.word	0xffffffff


	//   ....[15]....
        /*00f8*/ 	.word	0xffffffff


	//   ....[16]....
        /*00fc*/ 	.word	0xffffffff


	//   ....[17]....
        /*0100*/ 	.word	0xffffffff


	//   ....[18]....
        /*0104*/ 	.word	0xffffffff


	//   ....[19]....
        /*0108*/ 	.word	0xffffffff


	//   ....[20]....
        /*010c*/ 	.word	0xffffffff


	//   ....[21]....
        /*0110*/ 	.word	0xffffffff


	//   ....[22]....
        /*0114*/ 	.word	0xffffffff


	//   ....[23]....
        /*0118*/ 	.word	0xffffffff


	//   ....[24]....
        /*011c*/ 	.word	0xffffffff


	//   ....[25]....
        /*0120*/ 	.word	0xffffffff


	//   ....[26]....
        /*0124*/ 	.word	0xffffffff


	//   ....[27]....
        /*0128*/ 	.word	0xffffffff


	//   ....[28]....
        /*012c*/ 	.word	0xffffffff


	//   ....[29]....
        /*0130*/ 	.word	0xffffffff


	//----- nvinfo : EIATTR_COOP_GROUP_INSTR_OFFSETS
	.align		4
.L_96:
        /*0134*/ 	.byte	0x04, 0x28
        /*0136*/ 	.short	(.L_98 - .L_97)


	//   ....[0]....
.L_97:
        /*0138*/ 	.word	0x00000350


	//   ....[1]....
        /*013c*/ 	.word	0x000003c0


	//   ....[2]....
        /*0140*/ 	.word	0x000003f0


	//   ....[3]....
        /*0144*/ 	.word	0x00000430


	//   ....[4]....
        /*0148*/ 	.word	0x00000450


	//   ....[5]....
        /*014c*/ 	.word	0x000004a0


	//   ....[6]....
        /*0150*/ 	.word	0x000004c0


	//   ....[7]....
        /*0154*/ 	.word	0x000004e0


	//   ....[8]....
        /*0158*/ 	.word	0x00000500


	//   ....[9]....
        /*015c*/ 	.word	0x00000520


	//   ....[10]....
        /*0160*/ 	.word	0x00000550


	//   ....[11]....
        /*0164*/ 	.word	0x00000570


	//   ....[12]....
        /*0168*/ 	.word	0x00000590


	//   ....[13]....
        /*016c*/ 	.word	0x000005b0


	//   ....[14]....
        /*0170*/ 	.word	0x000005d0


	//   ....[15]....
        /*0174*/ 	.word	0x000007c0


	//   ....[16]....
        /*0178*/ 	.word	0x00000840


	//   ....[17]....
        /*017c*/ 	.word	0x00000880


	//   ....[18]....
        /*0180*/ 	.word	0x000008a0


	//   ....[19]....
        /*0184*/ 	.word	0x000008c0


	//   ....[20]....
        /*0188*/ 	.word	0x00000910


	//   ....[21]....
        /*018c*/ 	.word	0x00000930


	//   ....[22]....
        /*0190*/ 	.word	0x00000950


	//   ....[23]....
        /*0194*/ 	.word	0x00000970


	//   ....[24]....
        /*0198*/ 	.word	0x00000990


	//   ....[25]....
        /*019c*/ 	.word	0x000009c0


	//   ....[26]....
        /*01a0*/ 	.word	0x000009e0


	//   ....[27]....
        /*01a4*/ 	.word	0x00000a00


	//   ....[28]....
        /*01a8*/ 	.word	0x00000a20


	//   ....[29]....
        /*01ac*/ 	.word	0x00000a40


	//----- nvinfo : EIATTR_EXIT_INSTR_OFFSETS
	.align		4
.L_98:
        /*01b0*/ 	.byte	0x04, 0x1c
        /*01b2*/ 	.short	(.L_100 - .L_99)


	//   ....[0]....
.L_99:
        /*01b4*/ 	.word	0x00000090


	//   ....[1]....
        /*01b8*/ 	.word	0x00000110


	//   ....[2]....
        /*01bc*/ 	.word	0x00000a60


	//   ....[3]....
        /*01c0*/ 	.word	0x00000c30


	//----- nvinfo : EIATTR_CRS_STACK_SIZE
	.align		4
.L_100:
        /*01c4*/ 	.byte	0x04, 0x1e
        /*01c6*/ 	.short	(.L_102 - .L_101)
.L_101:
        /*01c8*/ 	.word	0x00000000
.L_102:


//--------------------- .nv.info._ZN17fastertransformer16log_probs_kernelIfEEvPfPKT_PKiS6_mmmmb --------------------------
	.section	.nv.info._ZN17fastertransformer16log_probs_kernelIfEEvPfPKT_PKiS6_mmmmb,"",@"SHT_CUDA_INFO"
	.sectionflags	@""
	.align	4


	//----- nvinfo : EIATTR_CUDA_API_VERSION
	.align		4
        /*0000*/ 	.byte	0x04, 0x37
        /*0002*/ 	.short	(.L_104 - .L_103)
.L_103:
        /*0004*/ 	.word	0x00000082


	//----- nvinfo : EIATTR_SW2861232_WAR
	.align		4
.L_104:
        /*0008*/ 	.byte	0x01, 0x35
	.zero		2


	//----- nvinfo : EIATTR_PARAM_CBANK
	.align		4
        /*000c*/ 	.byte	0x04, 0x0a
        /*000e*/ 	.short	(.L_106 - .L_105)
	.align		4
.L_105:
        /*0010*/ 	.word	index@(.nv.constant0._ZN17fastertransformer16log_probs_kernelIfEEvPfPKT_PKiS6_mmmmb)
        /*0014*/ 	.short	0x0160
        /*0016*/ 	.short	0x0041


	//----- nvinfo : EIATTR_CBANK_PARAM_SIZE
	.align		4
.L_106:
        /*0018*/ 	.byte	0x03, 0x19
        /*001a*/ 	.short	0x0041


	//----- nvinfo : EIATTR_KPARAM_INFO
	.align		4
        /*001c*/ 	.byte	0x04, 0x17
        /*001e*/ 	.short	(.L_108 - .L_107)
.L_107:
        /*0020*/ 	.word	0x00000000
        /*0024*/ 	.short	0x0008
        /*0026*/ 	.short	0x0040
        /*0028*/ 	.byte	0x00, 0xf0, 0x05, 0x00


	//----- nvinfo : EIATTR_KPARAM_INFO
	.align		4
.L_108:
        /*002c*/ 	.byte	0x04, 0x17
        /*002e*/ 	.short	(.L_110 - .L_109)
.L_109:
        /*0030*/ 	.word	0x00000000
        /*0034*/ 	.short	0x0007
        /*0036*/ 	.short	0x0038
        /*0038*/ 	.byte	0x00, 0xf0, 0x21, 0x00


	//----- nvinfo : EIATTR_KPARAM_INFO
	.align		4
.L_110:
        /*003c*/ 	.byte	0x04, 0x17
        /*003e*/ 	.short	(.L_112 - .L_111)
.L_111:
        /*0040*/ 	.word	0x00000000
        /*0044*/ 	.short	0x0006
        /*0046*/ 	.short	0x0030
        /*0048*/ 	.byte	0x00, 0xf0, 0x21, 0x00


	//----- nvinfo : EIATTR_KPARAM_INFO
	.align		4
.L_112:
        /*004c*/ 	.byte	0x04, 0x17
        /*004e*/ 	.short	(.L_114 - .L_113)
.L_113:
        /*0050*/ 	.word	0x00000000
        /*0054*/ 	.short	0x0005
        /*0056*/ 	.short	0x0028
        /*0058*/ 	.byte	0x00, 0xf0, 0x21, 0x00


	//----- nvinfo : EIATTR_KPARAM_INFO
	.align		4
.L_114:
        /*005c*/ 	.byte	0x04, 0x17
        /*005e*/ 	.short	(.L_116 - .L_115)
.L_115:
        /*0060*/ 	.word	0x00000000
        /*0064*/ 	.short	0x0004
        /*0066*/ 	.short	0x0020
        /*0068*/ 	.byte	0x00, 0xf0, 0x21, 0x00


	//----- nvinfo : EIATTR_KPARAM_INFO
	.align		4
.L_116:
        /*006c*/ 	.byte	0x04, 0x17
        /*006e*/ 	.short	(.L_118 - .L_117)
.L_117:
        /*0070*/ 	.word	0x00000000
        /*0074*/ 	.short	0x0003
        /*0076*/ 	.short	0x0018
        /*0078*/ 	.byte	0x00, 0xf0, 0x21, 0x00


	//----- nvinfo : EIATTR_KPARAM_INFO
	.align		4
.L_118:
        /*007c*/ 	.byte	0x04, 0x17
        /*007e*/ 	.short	(.L_120 - .L_119)
.L_119:
        /*0080*/ 	.word	0x00000000
        /*0084*/ 	.short	0x0002
        /*0086*/ 	.short	0x0010
        /*0088*/ 	.byte	0x00, 0xf0, 0x21, 0x00


	//----- nvinfo : EIATTR_KPARAM_INFO
	.align		4
.L_120:
        /*008c*/ 	.byte	0x04, 0x17
        /*008e*/ 	.short	(.L_122 - .L_121)
.L_121:
        /*0090*/ 	.word	0x00000000
        /*0094*/ 	.short	0x0001
        /*0096*/ 	.short	0x0008
        /*0098*/ 	.byte	0x00, 0xf0, 0x21, 0x00


	//----- nvinfo : EIATTR_KPARAM_INFO
	.align		4
.L_122:
        /*009c*/ 	.byte	0x04, 0x17
        /*009e*/ 	.short	(.L_124 - .L_123)
.L_123:
        /*00a0*/ 	.word	0x00000000
        /*00a4*/ 	.short	0x0000
        /*00a6*/ 	.short	0x0000
        /*00a8*/ 	.byte	0x00, 0xf0, 0x21, 0x00


	//----- nvinfo : EIATTR_MAXREG_COUNT
	.align		4
.L_124:
        /*00ac*/ 	.byte	0x03, 0x1b
        /*00ae*/ 	.short	0x00ff


	//----- nvinfo : EIATTR_NUM_BARRIERS
	.align		4
        /*00b0*/ 	.byte	0x02, 0x4c
        /*00b2*/ 	.byte	0x01
	.zero		1


	//----- nvinfo : EIATTR_MERCURY_ISA_VERSION
	.align		4
        /*00b4*/ 	.byte	0x03, 0x5f
        /*00b6*/ 	.short	0x0000


	//----- nvinfo : EIATTR_COOP_GROUP_MASK_REGIDS
	.align		4
        /*00b8*/ 	.byte	0x04, 0x29
        /*00ba*/ 	.short	(.L_126 - .L_125)


	//   ....[0]....
.L_125:
        /*00bc*/ 	.word	0xffffffff


	//   ....[1]....
        /*00c0*/ 	.word	0xffffffff


	//   ....[2]....
        /*00c4*/ 	.word	0xffffffff


	//   ....[3]....
        /*00c8*/ 	.word	0xffffffff


	//   ....[4]....
        /*00cc*/ 	.word	0xffffffff


	//   ....[5]....
        /*00d0*/ 	.word	0xffffffff


	//   ....[6]....
        /*00d4*/ 	.word	0xffffffff


	//   ....[7]....
        /*00d8*/ 	.word	0xffffffff


	//   ....[8]....
        /*00dc*/ 	.word	0xffffffff


	//   ....[9]....
        /*00e0*/ 	.word	0xffffffff


	//   ....[10]....
        /*00e4*/ 	.word	0xffffffff


	//   ....[11]....
        /*00e8*/ 	.word	0xffffffff


	//   ....[12]....
        /*00ec*/ 	.word	0xffffffff


	//   ....[13]....
        /*00f0*/ 	.word	0xffffffff


	//   ....[14]....
        /*00f4*/ 	.word	0xffffffff


	//   ....[15]....
        /*00f8*/ 	.word	0xffffffff


	//   ....[16]....
        /*00fc*/ 	.word	0xffffffff


	//   ....[17]....
        /*0100*/ 	.word	0xffffffff


	//   ....[18]....
        /*0104*/ 	.word	0xffffffff


	//   ....[19]....
        /*0108*/ 	.word	0xffffffff


	//   ....[20]....
        /*010c*/ 	.word	0xffffffff


	//   ....[21]....
        /*0110*/ 	.word	0xffffffff


	//   ....[22]....
        /*0114*/ 	.word	0xffffffff


	//   ....[23]....
        /*0118*/ 	.word	0xffffffff


	//   ....[24]....
        /*011c*/ 	.word	0xffffffff


	//   ....[25]....
        /*0120*/ 	.word	0xffffffff


	//   ....[26]....
        /*0124*/ 	.word	0xffffffff


	//   ....[27]....
        /*0128*/ 	.word	0xffffffff


	//   ....[28]....
        /*012c*/ 	.word	0xffffffff


	//   ....[29]....
        /*0130*/ 	.word	0xffffffff


	//----- nvinfo : EIATTR_COOP_GROUP_INSTR_OFFSETS
	.align		4
.L_126:
        /*0134*/ 	.byte	0x04, 0x28
        /*0136*/ 	.short	(.L_128 - .L_127)


	//   ....[0]....
.L_127:
        /*0138*/ 	.word	0x00000340


	//   ....[1]....
        /*013c*/ 	.word	0x000003b0


	//   ....[2]....
        /*0140*/ 	.word	0x000003e0


	//   ....[3]....
        /*0144*/ 	.word	0x00000420


	//   ....[4]....
        /*0148*/ 	.word	0x00000440


	//   ....[5]....
        /*014c*/ 	.word	0x00000490


	//   ....[6]....
        /*0150*/ 	.word	0x000004b0


	//   ....[7]....
        /*0154*/ 	.word	0x000004d0


	//   ....[8]....
        /*0158*/ 	.word	0x000004f0


	//   ....[9]....
        /*015c*/ 	.word	0x00000510


	//   ....[10]....
        /*0160*/ 	.word	0x00000540


	//   ....[11]....
        /*0164*/ 	.word	0x00000560


	//   ....[12]....
        /*0168*/ 	.word	0x00000580


	//   ....[13]....
        /*016c*/ 	.word	0x000005a0


	//   ....[14]....
        /*0170*/ 	.word	0x000005c0


	//   ....[15]....
        /*0174*/ 	.word	0x000007a0


	//   ....[16]....
        /*0178*/ 	.word	0x00000820


	//   ....[17]....
        /*017c*/ 	.word	0x00000860


	//   ....[18]....
        /*0180*/ 	.word	0x00000880


	//   ....[19]....
        /*0184*/ 	.word	0x000008a0


	//   ....[20]....
        /*0188*/ 	.word	0x000008f0


	//   ....[21]....
        /*018c*/ 	.word	0x00000910


	//   ....[22]....
        /*0190*/ 	.word	0x00000930


	//   ....[23]....
        /*0194*/ 	.word	0x00000950


	//   ....[24]....
        /*0198*/ 	.word	0x00000970


	//   ....[25]....
        /*019c*/ 	.word	0x000009a0


	//   ....[26]....
        /*01a0*/ 	.word	0x000009c0


	//   ....[27]....
        /*01a4*/ 	.word	0x000009e0


	//   ....[28]....
        /*01a8*/ 	.word	0x00000a00


	//   ....[29]....
        /*01ac*/ 	.word	0x00000a20


	//----- nvinfo : EIATTR_EXIT_INSTR_OFFSETS
	.align		4
.L_128:
        /*01b0*/ 	.byte	0x04, 0x1c
        /*01b2*/ 	.short	(.L_130 - .L_129)


	//   ....[0]....
.L_129:
        /*01b4*/ 	.word	0x00000090


	//   ....[1]....
        /*01b8*/ 	.word	0x00000110


	//   ....[2]....
        /*01bc*/ 	.word	0x00000a40


	//   ....[3]....
        /*01c0*/ 	.word	0x00000c00


	//----- nvinfo : EIATTR_CRS_STACK_SIZE
	.align		4
.L_130:
        /*01c4*/ 	.byte	0x04, 0x1e
        /*01c6*/ 	.short	(.L_132 - .L_131)
.L_131:
        /*01c8*/ 	.word	0x00000000
.L_132:


//--------------------- .nv.info._ZN17fastertransformer20accumulate_log_probsEPfPKfPKimmb --------------------------
	.section	.nv.info._ZN17fastertransformer20accumulate_log_probsEPfPKfPKimmb,"",@"SHT_CUDA_INFO"
	.sectionflags	@""
	.align	4


	//----- nvinfo : EIATTR_CUDA_API_VERSION
	.align		4
        /*0000*/ 	.byte	0x04, 0x37
        /*0002*/ 	.short	(.L_134 - .L_133)
.L_133:
        /*0004*/ 	.word	0x00000082


	//----- nvinfo : EIATTR_SW2861232_WAR
	.align		4
.L_134:
        /*0008*/ 	.byte	0x01, 0x35
	.zero		2


	//----- nvinfo : EIATTR_PARAM_CBANK
	.align		4
        /*000c*/ 	.byte	0x04, 0x0a
        /*000e*/ 	.short	(.L_136 - .L_135)
	.align		4
.L_135:
        /*0010*/ 	.word	index@(.nv.constant0._ZN17fastertransformer20accumulate_log_probsEPfPKfPKimmb)
        /*0014*/ 	.short	0x0160
        /*0016*/ 	.short	0x0029


	//----- nvinfo : EIATTR_CBANK_PARAM_SIZE
	.align		4
.L_136:
        /*0018*/ 	.byte	0x03, 0x19
        /*001a*/ 	.short	0x0029


	//----- nvinfo : EIATTR_KPARAM_INFO
	.align		4
        /*001c*/ 	.byte	0x04, 0x17
        /*001e*/ 	.short	(.L_138 - .L_137)
.L_137:
        /*0020*/ 	.word	0x00000000
        /*0024*/ 	.short	0x0005
        /*0026*/ 	.short	0x0028
        /*0028*/ 	.byte	0x00, 0xf0, 0x05, 0x00


	//----- nvinfo : EIATTR_KPARAM_INFO
	.align		4
.L_138:
        /*002c*/ 	.byte	0x04, 0x17
        /*002e*/ 	.short	(.L_140 - .L_139)
.L_139:
        /*0030*/ 	.word	0x00000000
        /*0034*/ 	.short	0x0004
        /*0036*/ 	.short	0x0020
        /*0038*/ 	.byte	0x00, 0xf0, 0x21, 0x00


	//----- nvinfo : EIATTR_KPARAM_INFO
	.align		4
.L_140:
        /*003c*/ 	.byte	0x04, 0x17
        /*003e*/ 	.short	(.L_142 - .L_141)
.L_141:
        /*0040*/ 	.word	0x00000000
        /*0044*/ 	.short	0x0003
        /*0046*/ 	.short	0x0018
        /*0048*/ 	.byte	0x00, 0xf0, 0x21, 0x00


	//----- nvinfo : EIATTR_KPARAM_INFO
	.align		4
.L_142:
        /*004c*/ 	.byte	0x04, 0x17
        /*004e*/ 	.short	(.L_144 - .L_143)
.L_143:
        /*0050*/ 	.word	0x00000000
        /*0054*/ 	.short	0x0002
        /*0056*/ 	.short	0x0010
        /*0058*/ 	.byte	0x00, 0xf0, 0x21, 0x00


	//----- nvinfo : EIATTR_KPARAM_INFO
	.align		4
.L_144:
        /*005c*/ 	.byte	0x04, 0x17
        /*005e*/ 	.short	(.L_146 - .L_145)
.L_145:
        /*0060*/ 	.word	0x00000000
        /*0064*/ 	.short	0x0001
        /*0066*/ 	.short	0x0008
        /*0068*/ 	.byte	0x00, 0xf0, 0x21, 0x00


	//----- nvinfo : EIATTR_KPARAM_INFO
	.align		4
.L_146:
        /*006c*/ 	.byte	0x04, 0x17
        /*006e*/ 	.short	(.L_148 - .L_147)
.L_147:
        /*0070*/ 	.word	0x00000000
        /*0074*/ 	.short	0x0000
        /*0076*/ 	.short	0x0000
        /*0078*/ 	.byte	0x00, 0xf0, 0x21, 0x00


	//----- nvinfo : EIATTR_MAXREG_COUNT
	.align		4
.L_148:
        /*007c*/ 	.byte	0x03, 0x1b
        /*007e*/ 	.short	0x00ff


	//----- nvinfo : EIATTR_NUM_BARRIERS
	.align		4
        /*0080*/ 	.byte	0x02, 0x4c
        /*0082*/ 	.byte	0x01
	.zero		1


	//----- nvinfo : EIATTR_MERCURY_ISA_VERSION
	.align		4
        /*0084*/ 	.byte	0x03, 0x5f
        /*0086*/ 	.short	0x0000


	//----- nvinfo : EIATTR_COOP_GROUP_MASK_REGIDS
	.align		4
        /*0088*/ 	.byte	0x04, 0x29
        /*008a*/ 	.short	(.L_150 - .L_149)


	//   ....[0]....
.L_149:
        /*008c*/ 	.word	0xffffffff


	//   ....[1]....
        /*0090*/ 	.word	0xffffffff


	//   ....[2]....
        /*0094*/ 	.word	0xffffffff


	//   ....[3]....
        /*0098*/ 	.word	0xffffffff


	//   ....[4]....
        /*009c*/ 	.word	0xffffffff


	//   ....[5]....
        /*00a0*/ 	.word	0xffffffff


	//   ....[6]....
        /*00a4*/ 	.word	0xffffffff


	//   ....[7]....
        /*00a8*/ 	.word	0xffffffff


	//   ....[8]....
        /*00ac*/ 	.word	0xffffffff


	//   ....[9]....
        /*00b0*/ 	.word	0xffffffff


	//   ....[10]....
        /*00b4*/ 	.word	0xffffffff


	//   ....[11]....
        /*00b8*/ 	.word	0xffffffff


	//   ....[12]....
        /*00bc*/ 	.word	0xffffffff


	//   ....[13]....
        /*00c0*/ 	.word	0xffffffff


	//   ....[14]....
        /*00c4*/ 	.word	0xffffffff


	//----- nvinfo : EIATTR_COOP_GROUP_INSTR_OFFSETS
	.align		4
.L_150:
        /*00c8*/ 	.byte	0x04, 0x28
        /*00ca*/ 	.short	(.L_152 - .L_151)


	//   ....[0]....
.L_151:
        /*00cc*/ 	.word	0x00000300


	//   ....[1]....
        /*00d0*/ 	.word	0x00000370


	//   ....[2]....
        /*00d4*/ 	.word	0x000003a0


	//   ....[3]....
        /*00d8*/ 	.word	0x000003e0


	//   ....[4]....
        /*00dc*/ 	.word	0x00000400


	//   ....[5]....
        /*00e0*/ 	.word	0x00000450


	//   ....[6]....
        /*00e4*/ 	.word	0x00000470


	//   ....[7]....
        /*00e8*/ 	.word	0x00000490


	//   ....[8]....
        /*00ec*/ 	.word	0x000004b0


	//   ....[9]....
        /*00f0*/ 	.word	0x000004d0


	//   ....[10]....
        /*00f4*/ 	.word	0x00000500


	//   ....[11]....
        /*00f8*/ 	.word	0x00000520


	//   ....[12]....
        /*00fc*/ 	.word	0x00000540


	//   ....[13]....
        /*0100*/ 	.word	0x00000560


	//   ....[14]....
        /*0104*/ 	.word	0x00000580


	//----- nvinfo : EIATTR_EXIT_INSTR_OFFSETS
	.align		4
.L_152:
        /*0108*/ 	.byte	0x04, 0x1c
        /*010a*/ 	.short	(.L_154 - .L_153)


	//   ....[0]....
.L_153:
        /*010c*/ 	.word	0x00000050


	//   ....[1]....
        /*0110*/ 	.word	0x000005b0


	//   ....[2]....
        /*0114*/ 	.word	0x000005f0


	//----- nvinfo : EIATTR_CRS_STACK_SIZE
	.align		4
.L_154:
        /*0118*/ 	.byte	0x04, 0x1e
        /*011a*/ 	.short	(.L_156 - .L_155)
.L_155:
        /*011c*/ 	.word	0x00000000
.L_156:


//--------------------- .nv.info._ZN3cub17CUB_300001_SM_8006detail11EmptyKernelIvEEvv --------------------------
	.section	.nv.info._ZN3cub17CUB_300001_SM_8006detail11EmptyKernelIvEEvv,"",@"SHT_CUDA_INFO"
	.sectionflags	@""
	.align	4


	//----- nvinfo : EIATTR_CUDA_API_VERSION
	.align		4
        /*0000*/ 	.byte	0x04, 0x37
        /*0002*/ 	.short	(.L_158 - .L_157)
.L_157:
        /*0004*/ 	.word	0x00000082


	//----- nvinfo : EIATTR_SW2861232_WAR
	.align		4
.L_158:
        /*0008*/ 	.byte	0x01, 0x35
	.zero		2


	//----- nvinfo : EIATTR_MAXREG_COUNT
	.align		4
        /*000c*/ 	.byte	0x03, 0x1b
        /*000e*/ 	.short	0x00ff


	//----- nvinfo : EIATTR_MERCURY_ISA_VERSION
	.align		4
        /*0010*/ 	.byte	0x03, 0x5f
        /*0012*/ 	.short	0x0000


	//----- nvinfo : EIATTR_EXIT_INSTR_OFFSETS
	.align		4
        /*0014*/ 	.byte	0x04, 0x1c
        /*0016*/ 	.short	(.L_160 - .L_159)


	//   ....[0]....
.L_159:
        /*0018*/ 	.word	0x00000010
.L_160:


//--------------------- .nv.callgraph             --------------------------
	.section	.nv.callgraph,"",@"SHT_CUDA_CALLGRAPH"
	.align	4
	.sectionentsize	8
	.align		4
        /*0000*/ 	.word	0x00000000
	.align		4
        /*0004*/ 	.word	0xffffffff
	.align		4
        /*0008*/ 	.word	0x00000000
	.align		4
        /*000c*/ 	.word	0xfffffffe
	.align		4
        /*0010*/ 	.word	0x00000000
	.align		4
        /*0014*/ 	.word	0xfffffffd
	.align		4
        /*0018*/ 	.word	0x00000000
	.align		4
        /*001c*/ 	.word	0xfffffffc


//--------------------- .nv.rel.action            --------------------------
	.section	.nv.rel.action,"",@"SHT_CUDA_RELOCINFO"
	.align	8
	.sectionentsize	8
        /*0000*/ 	.byte	0x73, 0x00, 0x00, 0x00, 0x00, 0x00, 0x00, 0x00, 0x00, 0x00, 0x00, 0x11, 0x25, 0x00, 0x05, 0x36


//--------------------- .nv.constant4             --------------------------
	.section	.nv.constant4,"a",@progbits
	.align	8
	.align		8
.nv.constant4:
        /*0000*/ 	.dword	precalc_xorwow_matrix
	.align		8
        /*0008*/ 	.dword	precalc_xorwow_offset_matrix
	.align		8
        /*0010*/ 	.dword	mrg32k3aM1
	.align		8
        /*0018*/ 	.dword	mrg32k3aM2
	.align		8
        /*0020*/ 	.dword	mrg32k3aM1SubSeq
	.align		8
        /*0028*/ 	.dword	mrg32k3aM2SubSeq
	.align		8
        /*0030*/ 	.dword	mrg32k3aM1Seq
	.align		8
        /*0038*/ 	.dword	mrg32k3aM2Seq
	.align		8
        /*0040*/ 	.dword	_ZN49_INTERNAL_613ef1a2_18_logprob_kernels_cu_5f45e7434cuda3std3__45__cpo5beginE
	.align		8
        /*0048*/ 	.dword	_ZN49_INTERNAL_613ef1a2_18_logprob_kernels_cu_5f45e7434cuda3std3__45__cpo3endE
	.align		8
        /*0050*/ 	.dword	_ZN49_INTERNAL_613ef1a2_18_logprob_kernels_cu_5f45e7434cuda3std3__45__cpo6cbeginE
	.align		8
        /*0058*/ 	.dword	_ZN49_INTERNAL_613ef1a2_18_logprob_kernels_cu_5f45e7434cuda3std3__45__cpo4cendE
	.align		8
        /*0060*/ 	.dword	_ZN49_INTERNAL_613ef1a2_18_logprob_kernels_cu_5f45e7434cuda3std3__45__cpo6rbeginE
	.align		8
        /*0068*/ 	.dword	_ZN49_INTERNAL_613ef1a2_18_logprob_kernels_cu_5f45e7434cuda3std3__45__cpo4rendE
	.align		8
        /*0070*/ 	.dword	_ZN49_INTERNAL_613ef1a2_18_logprob_kernels_cu_5f45e7434cuda3std3__45__cpo7crbeginE
	.align		8
        /*0078*/ 	.dword	_ZN49_INTERNAL_613ef1a2_18_logprob_kernels_cu_5f45e7434cuda3std3__45__cpo5crendE
	.align		8
        /*0080*/ 	.dword	_ZN49_INTERNAL_613ef1a2_18_logprob_kernels_cu_5f45e7434cuda3std3__451_GLOBAL__N__613ef1a2_18_logprob_kernels_cu_5f45e7436ignoreE
	.align		8
        /*0088*/ 	.dword	_ZN49_INTERNAL_613ef1a2_18_logprob_kernels_cu_5f45e7434cuda3std3__419piecewise_constructE
	.align		8
        /*0090*/ 	.dword	_ZN49_INTERNAL_613ef1a2_18_logprob_kernels_cu_5f45e7434cuda3std3__48in_placeE
	.align		8
        /*0098*/ 	.dword	_ZN49_INTERNAL_613ef1a2_18_logprob_kernels_cu_5f45e7434cuda3std3__420unreachable_sentinelE
	.align		8
        /*00a0*/ 	.dword	_ZN49_INTERNAL_613ef1a2_18_logprob_kernels_cu_5f45e7434cuda3std3__47nulloptE
	.align		8
        /*00a8*/ 	.dword	_ZN49_INTERNAL_613ef1a2_18_logprob_kernels_cu_5f45e7434cuda3std3__48unexpectE
	.align		8
        /*00b0*/ 	.dword	_ZN49_INTERNAL_613ef1a2_18_logprob_kernels_cu_5f45e7434cuda3std6ranges3__45__cpo4swapE
	.align		8
        /*00b8*/ 	.dword	_ZN49_INTERNAL_613ef1a2_18_logprob_kernels_cu_5f45e7434cuda3std6ranges3__45__cpo9iter_moveE
	.align		8
        /*00c0*/ 	.dword	_ZN49_INTERNAL_613ef1a2_18_logprob_kernels_cu_5f45e7434cuda3std6ranges3__45__cpo5beginE
	.align		8
        /*00c8*/ 	.dword	_ZN49_INTERNAL_613ef1a2_18_logprob_kernels_cu_5f45e7434cuda3std6ranges3__45__cpo3endE
	.align		8
        /*00d0*/ 	.dword	_ZN49_INTERNAL_613ef1a2_18_logprob_kernels_cu_5f45e7434cuda3std6ranges3__45__cpo6cbeginE
	.align		8
        /*00d8*/ 	.dword	_ZN49_INTERNAL_613ef1a2_18_logprob_kernels_cu_5f45e7434cuda3std6ranges3__45__cpo4cendE
	.align		8
        /*00e0*/ 	.dword	_ZN49_INTERNAL_613ef1a2_18_logprob_kernels_cu_5f45e7434cuda3std6ranges3__45__cpo7advanceE
	.align		8
        /*00e8*/ 	.dword	_ZN49_INTERNAL_613ef1a2_18_logprob_kernels_cu_5f45e7434cuda3std6ranges3__45__cpo9iter_swapE
	.align		8
        /*00f0*/ 	.dword	_ZN49_INTERNAL_613ef1a2_18_logprob_kernels_cu_5f45e7434cuda3std6ranges3__45__cpo4nextE
	.align		8
        /*00f8*/ 	.dword	_ZN49_INTERNAL_613ef1a2_18_logprob_kernels_cu_5f45e7434cuda3std6ranges3__45__cpo4prevE
	.align		8
        /*0100*/ 	.dword	_ZN49_INTERNAL_613ef1a2_18_logprob_kernels_cu_5f45e7434cuda3std6ranges3__45__cpo4dataE
	.align		8
        /*0108*/ 	.dword	_ZN49_INTERNAL_613ef1a2_18_logprob_kernels_cu_5f45e7434cuda3std6ranges3__45__cpo5cdataE
	.align		8
        /*0110*/ 	.dword	_ZN49_INTERNAL_613ef1a2_18_logprob_kernels_cu_5f45e7434cuda3std6ranges3__45__cpo4sizeE
	.align		8
        /*0118*/ 	.dword	_ZN49_INTERNAL_613ef1a2_18_logprob_kernels_cu_5f45e7434cuda3std6ranges3__45__cpo5ssizeE
	.align		8
        /*0120*/ 	.dword	_ZN49_INTERNAL_613ef1a2_18_logprob_kernels_cu_5f45e7434cuda3std6ranges3__45__cpo8distanceE
	.align		8
        /*0128*/ 	.dword	_ZN49_INTERNAL_613ef1a2_18_logprob_kernels_cu_5f45e7436thrust23THRUST_300001_SM_800_NS6system6detail10sequential3seqE
	.align		8
        /*0130*/ 	.dword	_ZN49_INTERNAL_613ef1a2_18_logprob_kernels_cu_5f45e7436thrust23THRUST_300001_SM_800_NS12placeholders2_1E
	.align		8
        /*0138*/ 	.dword	_ZN49_INTERNAL_613ef1a2_18_logprob_kernels_cu_5f45e7436thrust23THRUST_300001_SM_800_NS12placeholders2_2E
	.align		8
        /*0140*/ 	.dword	_ZN49_INTERNAL_613ef1a2_18_logprob_kernels_cu_5f45e7436thrust23THRUST_300001_SM_800_NS12placeholders2_3E
	.align		8
        /*0148*/ 	.dword	_ZN49_INTERNAL_613ef1a2_18_logprob_kernels_cu_5f45e7436thrust23THRUST_300001_SM_800_NS12placeholders2_4E
	.align		8
        /*0150*/ 	.dword	_ZN49_INTERNAL_613ef1a2_18_logprob_kernels_cu_5f45e7436thrust23THRUST_300001_SM_800_NS12placeholders2_5E
	.align		8
        /*0158*/ 	.dword	_ZN49_INTERNAL_613ef1a2_18_logprob_kernels_cu_5f45e7436thrust23THRUST_300001_SM_800_NS12placeholders2_6E
	.align		8
        /*0160*/ 	.dword	_ZN49_INTERNAL_613ef1a2_18_logprob_kernels_cu_5f45e7436thrust23THRUST_300001_SM_800_NS12placeholders2_7E
	.align		8
        /*0168*/ 	.dword	_ZN49_INTERNAL_613ef1a2_18_logprob_kernels_cu_5f45e7436thrust23THRUST_300001_SM_800_NS12placeholders2_8E
	.align		8
        /*0170*/ 	.dword	_ZN49_INTERNAL_613ef1a2_18_logprob_kernels_cu_5f45e7436thrust23THRUST_300001_SM_800_NS12placeholders2_9E
	.align		8
        /*0178*/ 	.dword	_ZN49_INTERNAL_613ef1a2_18_logprob_kernels_cu_5f45e7436thrust23THRUST_300001_SM_800_NS12placeholders3_10E


//--------------------- .nv.constant3             --------------------------
	.section	.nv.constant3,"a",@progbits
	.align	8
.nv.constant3:
	.type		__cr_lgamma_table,@object
	.size		__cr_lgamma_table,(.L_8 - __cr_lgamma_table)
__cr_lgamma_table:
        /*0000*/ 	.byte	0x00, 0x00, 0x00, 0x00, 0x00, 0x00, 0x00, 0x00, 0x00, 0x00, 0x00, 0x00, 0x00, 0x00, 0x00, 0x00
        /*0010*/ 	.byte	0xef, 0x39, 0xfa, 0xfe, 0x42, 0x2e, 0xe6, 0x3f, 0x02, 0x20, 0x2a, 0xfa, 0x0b, 0xab, 0xfc, 0x3f
        /*0020*/ 	.byte	0xf9, 0x2c, 0x92, 0x7c, 0xa7, 0x6c, 0x09, 0x40, 0xc9, 0x79, 0x44, 0x3c, 0x64, 0x26, 0x13, 0x40
        /*0030*/ 	.byte	0xca, 0x01, 0xcf, 0x3a, 0x27, 0x51, 0x1a, 0x40, 0x30, 0xcc, 0x2d, 0xf3, 0xe1, 0x0c, 0x21, 0x40
        /*0040*/ 	.byte	0x0d, 0xb7, 0xfc, 0x82, 0x8e, 0x35, 0x25, 0x40
.L_8:


//--------------------- .nv.constant0._ZN17fastertransformer16log_probs_kernelI6__halfEEvPfPKT_PKiS7_mmmmb --------------------------
	.section	.nv.constant0._ZN17fastertransformer16log_probs_kernelI6__halfEEvPfPKT_PKiS7_mmmmb,"a",@progbits
	.sectionflags	@""
	.align	4
.nv.constant0._ZN17fastertransformer16log_probs_kernelI6__halfEEvPfPKT_PKiS7_mmmmb:
	.zero		417


//--------------------- .nv.constant0._ZN17fastertransformer16log_probs_kernelIfEEvPfPKT_PKiS6_mmmmb --------------------------
	.section	.nv.constant0._ZN17fastertransformer16log_probs_kernelIfEEvPfPKT_PKiS6_mmmmb,"a",@progbits
	.sectionflags	@""
	.align	4
.nv.constant0._ZN17fastertransformer16log_probs_kernelIfEEvPfPKT_PKiS6_mmmmb:
	.zero		417


//--------------------- .nv.constant0._ZN17fastertransformer20accumulate_log_probsEPfPKfPKimmb --------------------------
	.section	.nv.constant0._ZN17fastertransformer20accumulate_log_probsEPfPKfPKimmb,"a",@progbits
	.sectionflags	@""
	.align	4
.nv.constant0._ZN17fastertransformer20accumulate_log_probsEPfPKfPKimmb:
	.zero		393


//--------------------- .nv.constant0._ZN3cub17CUB_300001_SM_8006detail11EmptyKernelIvEEvv --------------------------
	.section	.nv.constant0._ZN3cub17CUB_300001_SM_8006detail11EmptyKernelIvEEvv,"a",@progbits
	.sectionflags	@""
	.align	4
.nv.constant0._ZN3cub17CUB_300001_SM_8006detail11EmptyKernelIvEEvv:
	.zero		352


//--------------------- .text._ZN17fastertransformer16log_probs_kernelI6__halfEEvPfPKT_PKiS7_mmmmb --------------------------
	.section	.text._ZN17fastertransformer16log_probs_kernelI6__halfEEvPfPKT_PKiS7_mmmmb,"ax",@progbits
	.sectioninfo	@"SHI_REGISTERS=20"
	.align	128
        .global         _ZN17fastertransformer16log_probs_kernelI6__halfEEvPfPKT_PKiS7_mmmmb
        .type           _ZN17fastertransformer16log_probs_kernelI6__halfEEvPfPKT_PKiS7_mmmmb,@function
        .size           _ZN17fastertransformer16log_probs_kernelI6__halfEEvPfPKT_PKiS7_mmmmb,(.L_x_29 - _ZN17fastertransformer16log_probs_kernelI6__halfEEvPfPKT_PKiS7_mmmmb)
        .other          _ZN17fastertransformer16log_probs_kernelI6__halfEEvPfPKT_PKiS7_mmmmb,@"STO_CUDA_ENTRY STV_DEFAULT"
_ZN17fastertransformer16log_probs_kernelI6__halfEEvPfPKT_PKiS7_mmmmb:
.text._ZN17fastertransformer16log_probs_kernelI6__halfEEvPfPKT_PKiS7_mmmmb:
[----:B------:R-:W-:Y:S02]  /*0000*/  IMAD.MOV.U32 R1, RZ, RZ, c[0x0][0x28] ;  /* 0x00000a00ff017624 */ /* 0x000fe400078e00ff */
[----:B------:R-:W0:Y:S01]  /*0010*/  LDC.S8 R0, c[0x0][0x1a0] ;  /* 0x00006800ff007b82 */ /* 0x000e220000000200 */
[----:B------:R-:W1:Y:S04]  /*0020*/  S2R R3, SR_CTAID.Y ;  /* 0x0000000000037919 */ /* 0x000e680000002600 */
[----:B------:R-:W1:Y:S01]  /*0030*/  S2R R2, SR_CTAID.X ;  /* 0x0000000000027919 */ /* 0x000e620000002500 */
[----:B0-----:R-:W-:-:S04]  /*0040*/  ISETP.NE.AND P1, PT, R0, RZ, PT ;  /* 0x000000ff0000720c */ /* 0x001fc80003f25270 */
[----:B-1----:R-:W-:-:S04]  /*0050*/  SEL R0, R3, R2, !P1 ;  /* 0x0000000203007207 */ /* 0x002fc80004800000 */
[----:B------:R-:W-:Y:S02]  /*0060*/  ISETP.GE.U32.AND P0, PT, R0, c[0x0][0x188], PT ;  /* 0x0000620000007a0c */ /* 0x000fe40003f06070 */
[----:B------:R-:W-:-:S04]  /*0070*/  SHF.R.S32.HI R5, RZ, 0x1f, R0 ;  /* 0x0000001fff057819 */ /* 0x000fc80000011400 */
[----:B------:R-:W-:-:S13]  /*0080*/  ISETP.GE.U32.AND.EX P0, PT, R5, c[0x0][0x18c], PT, P0 ;  /* 0x0000630005007a0c */ /* 0x000fda0003f06100 */
[----:B------:R-:W-:Y:S05]  /*0090*/  @P0 EXIT ;  /* 0x000000000000094d */ /* 0x000fea0003800000 */
[----:B------:R-:W-:Y:S01]  /*00a0*/  LEA R4, P0, R0, c[0x0][0x178], 0x2 ;  /* 0x00005e0000047a11 */ /* 0x000fe200078010ff */
[----:B------:R-:W-:-:S03]  /*00b0*/  ULDC.64 UR4, c[0x0][0x118] ;  /* 0x0000460000047ab9 */ /* 0x000fc60000000a00 */
[----:B------:R-:W-:-:S05]  /*00c0*/  LEA.HI.X R5, R0, c[0x0][0x17c], R5, 0x2, P0 ;  /* 0x00005f0000057a11 */ /* 0x000fca00000f1405 */
[----:B------:R-:W2:Y:S01]  /*00d0*/  LDG.E R4, [R4.64] ;  /* 0x0000000404047981 */ /* 0x000ea2000c1e1900 */
[----:B------:R-:W-:Y:S02]  /*00e0*/  SEL R3, R2, R3, !P1 ;  /* 0x0000000302037207 */ /* 0x000fe40004800000 */
[----:B--2---:R-:W-:-:S04]  /*00f0*/  IADD3 R2, R4, -0x1, RZ ;  /* 0xffffffff04027810 */ /* 0x004fc80007ffe0ff */
[----:B------:R-:W-:-:S13]  /*0100*/  ISETP.GE.AND P0, PT, R3, R2, PT ;  /* 0x000000020300720c */ /* 0x000fda0003f06270 */
[----:B------:R-:W-:Y:S05]  /*0110*/  @P0 EXIT ;  /* 0x000000000000094d */ /* 0x000fea0003800000 */
[----:B------:R-:W0:Y:S01]  /*0120*/  S2R R5, SR_TID.X ;  /* 0x0000000000057919 */ /* 0x000e220000002100 */
[----:B------:R-:W-:Y:S01]  /*0130*/  IMAD.MOV.U32 R2, RZ, RZ, 0x1 ;  /* 0x00000001ff027424 */ /* 0x000fe200078e00ff */
[----:B------:R-:W-:Y:S01]  /*0140*/  BSSY B0, `(.L_x_0) ;  /* 0x000001f000007945 */ /* 0x000fe20003800000 */
[----:B------:R-:W-:-:S03]  /*0150*/  IMAD.MOV.U32 R6, RZ, RZ, c[0x0][0x0] ;  /* 0x00000000ff067624 */ /* 0x000fc600078e00ff */
[C---:B------:R-:W-:Y:S02]  /*0160*/  SEL R7, R2.reuse, c[0x0][0x180], !P1 ;  /* 0x0000600002077a07 */ /* 0x040fe40004800000 */
[----:B------:R-:W-:Y:S02]  /*0170*/  SEL R2, R2, c[0x0][0x188], P1 ;  /* 0x0000620002027a07 */ /* 0x000fe40000800000 */
[----:B------:R-:W-:Y:S01]  /*0180*/  ISETP.GE.U32.AND P2, PT, R6, 0x21, PT ;  /* 0x000000210600780c */ /* 0x000fe20003f46070 */
[----:B------:R-:W-:Y:S02]  /*0190*/  IMAD R4, R7, R0, RZ ;  /* 0x0000000007047224 */ /* 0x000fe400078e02ff */
[----:B------:R-:W-:Y:S02]  /*01a0*/  IMAD.MOV.U32 R6, RZ, RZ, -0x38802000 ;  /* 0xc77fe000ff067424 */ /* 0x000fe400078e00ff */
[----:B------:R-:W-:-:S04]  /*01b0*/  IMAD R2, R3, R2, R4 ;  /* 0x0000000203027224 */ /* 0x000fc800078e0204 */
[----:B------:R-:W-:Y:S01]  /*01c0*/  IMAD R2, R2, c[0x0][0x198], RZ ;  /* 0x0000660002027a24 */ /* 0x000fe200078e02ff */
[----:B0-----:R-:W-:Y:S01]  /*01d0*/  ISETP.GE.U32.AND P0, PT, R5, c[0x0][0x190], PT ;  /* 0x0000640005007a0c */ /* 0x001fe20003f06070 */
[--C-:B------:R-:W-:Y:S01]  /*01e0*/  IMAD.MOV.U32 R9, RZ, RZ, R5.reuse ;  /* 0x000000ffff097224 */ /* 0x100fe200078e0005 */
[----:B------:R-:W-:Y:S02]  /*01f0*/  SHF.R.S32.HI R7, RZ, 0x1f, R5 ;  /* 0x0000001fff077819 */ /* 0x000fe40000011405 */
[----:B------:R-:W-:Y:S02]  /*0200*/  SHF.R.S32.HI R4, RZ, 0x1f, R2 ;  /* 0x0000001fff047819 */ /* 0x000fe40000011402 */
[----:B------:R-:W-:-:S13]  /*0210*/  ISETP.GE.U32.AND.EX P0, PT, R7, c[0x0][0x194], PT, P0 ;  /* 0x0000650007007a0c */ /* 0x000fda0003f06100 */
[----:B------:R-:W-:Y:S05]  /*0220*/  @P0 BRA `(.L_x_1) ;  /* 0x0000010000000947 */ /* 0x000fea0003800000 */
[----:B------:R-:W-:Y:S02]  /*0230*/  IMAD.MOV.U32 R15, RZ, RZ, R9 ;  /* 0x000000ffff0f7224 */ /* 0x000fe400078e0009 */
[----:B------:R-:W-:Y:S02]  /*0240*/  IMAD.MOV.U32 R17, RZ, RZ, R7 ;  /* 0x000000ffff117224 */ /* 0x000fe400078e0007 */
[----:B------:R-:W-:Y:S02]  /*0250*/  IMAD.MOV.U32 R8, RZ, RZ, R5 ;  /* 0x000000ffff087224 */ /* 0x000fe400078e0005 */
.L_x_2:
[----:B------:R-:W-:-:S05]  /*0260*/  IADD3 R11, P0, R15, R2, RZ ;  /* 0x000000020f0b7210 */ /* 0x000fca0007f1e0ff */
[----:B------:R-:W-:Y:S01]  /*0270*/  IMAD.X R12, R4, 0x1, R17, P0 ;  /* 0x00000001040c7824 */ /* 0x000fe200000e0611 */
[----:B------:R-:W-:-:S04]  /*0280*/  LEA R10, P0, R11, c[0x0][0x168], 0x1 ;  /* 0x00005a000b0a7a11 */ /* 0x000fc800078008ff */
[----:B------:R-:W-:-:S05]  /*0290*/  LEA.HI.X R11, R11, c[0x0][0x16c], R12, 0x1, P0 ;  /* 0x00005b000b0b7a11 */ /* 0x000fca00000f0c0c */
[----:B------:R-:W2:Y:S01]  /*02a0*/  LDG.E.U16 R10, [R10.64] ;  /* 0x000000040a0a7981 */ /* 0x000ea2000c1e1500 */
[----:B------:R-:W-:-:S04]  /*02b0*/  IADD3 R15, R8, c[0x0][0x0], RZ ;  /* 0x00000000080f7a10 */ /* 0x000fc80007ffe0ff */
[----:B------:R-:W-:Y:S01]  /*02c0*/  ISETP.GE.U32.AND P0, PT, R15, c[0x0][0x190], PT ;  /* 0x000064000f007a0c */ /* 0x000fe20003f06070 */
[--C-:B------:R-:W-:Y:S01]  /*02d0*/  IMAD.MOV.U32 R8, RZ, RZ, R15.reuse ;  /* 0x000000ffff087224 */ /* 0x100fe200078e000f */
[----:B------:R-:W-:-:S04]  /*02e0*/  SHF.R.S32.HI R17, RZ, 0x1f, R15 ;  /* 0x0000001fff117819 */ /* 0x000fc8000001140f */
[----:B------:R-:W-:Y:S01]  /*02f0*/  ISETP.GE.U32.AND.EX P0, PT, R17, c[0x0][0x194], PT, P0 ;  /* 0x0000650011007a0c */ /* 0x000fe20003f06100 */
[----:B--2---:R-:W-:-:S05]  /*0300*/  HADD2.F32 R13, -RZ, R10.H0_H0 ;  /* 0x2000000aff0d7230 */ /* 0x004fca0000004100 */
[----:B------:R-:W-:-:S07]  /*0310*/  FMNMX.FTZ R6, R13, R6, !PT ;  /* 0x000000060d067209 */ /* 0x000fce0007810000 */
[----:B------:R-:W-:Y:S05]  /*0320*/  @!P0 BRA `(.L_x_2) ;  /* 0xffffff3000008947 */ /* 0x000fea000383ffff */
.L_x_1:
[----:B------:R-:W-:Y:S05]  /*0330*/  BSYNC B0 ;  /* 0x0000000000007941 */ /* 0x000fea0003800000 */
.L_x_0:
[----:B------:R-:W-:Y:S05]  /*0340*/  @!P2 BRA `(.L_x_3) ;  /* 0x000002000000a947 */ /* 0x000fea0003800000 */
[----:B------:R-:W0:Y:S01]  /*0350*/  SHFL.BFLY PT, R11, R6, 0x10, 0x1f ;  /* 0x0e001f00060b7f89 */ /* 0x000e2200000e0000 */
[----:B------:R-:W1:Y:S08]  /*0360*/  I2F.U32 R12, c[0x0][0x0] ;  /* 0x00000000000c7b06 */ /* 0x000e700000201000 */
[----:B------:R-:W2:Y:S01]  /*0370*/  I2F.U32 R17, R5 ;  /* 0x0000000500117306 */ /* 0x000ea20000201000 */
[----:B-1----:R-:W-:Y:S01]  /*0380*/  FMUL.FTZ R12, R12, 0.03125 ;  /* 0x3d0000000c0c7820 */ /* 0x002fe20000410000 */
[----:B0-----:R-:W-:-:S02]  /*0390*/  FMNMX.FTZ R11, R11, R6, !PT ;  /* 0x000000060b0b7209 */ /* 0x001fc40007810000 */
[----:B------:R-:W-:Y:S02]  /*03a0*/  LOP3.LUT P0, R6, R5, 0x1f, RZ, 0xc0, !PT ;  /* 0x0000001f05067812 */ /* 0x000fe4000780c0ff */
[----:B--2---:R-:W-:Y:S01]  /*03b0*/  FSETP.GT.FTZ.AND P3, PT, R12, R17, PT ;  /* 0x000000110c00720b */ /* 0x004fe20003f74000 */
[----:B------:R-:W0:Y:S02]  /*03c0*/  SHFL.BFLY PT, R8, R11, 0x8, 0x1f ;  /* 0x0d001f000b087f89 */ /* 0x000e2400000e0000 */
[----:B0-----:R-:W-:-:S08]  /*03d0*/  FMNMX.FTZ R8, R11, R8, !PT ;  /* 0x000000080b087209 */ /* 0x001fd00007810000 */
[----:B------:R-:W-:Y:S01]  /*03e0*/  @!P0 SHF.R.U32.HI R11, RZ, 0x3, R5 ;  /* 0x00000003ff0b8819 */ /* 0x000fe20000011605 */
[----:B------:R-:W0:Y:S03]  /*03f0*/  SHFL.BFLY PT, R13, R8, 0x4, 0x1f ;  /* 0x0c801f00080d7f89 */ /* 0x000e2600000e0000 */
[----:B------:R-:W-:Y:S02]  /*0400*/  @!P0 LOP3.LUT R11, R11, 0x1ffffffc, RZ, 0xc0, !PT ;  /* 0x1ffffffc0b0b8812 */ /* 0x000fe400078ec0ff */
[----:B0-----:R-:W-:Y:S01]  /*0410*/  FMNMX.FTZ R13, R8, R13, !PT ;  /* 0x0000000d080d7209 */ /* 0x001fe20007810000 */
[----:B------:R-:W-:-:S04]  /*0420*/  IMAD.MOV.U32 R8, RZ, RZ, -0x1f528714 ;  /* 0xe0ad78ecff087424 */ /* 0x000fc800078e00ff */
[----:B------:R-:W0:Y:S02]  /*0430*/  SHFL.BFLY PT, R10, R13, 0x2, 0x1f ;  /* 0x0c401f000d0a7f89 */ /* 0x000e2400000e0000 */
[----:B0-----:R-:W-:-:S05]  /*0440*/  FMNMX.FTZ R10, R13, R10, !PT ;  /* 0x0000000a0d0a7209 */ /* 0x001fca0007810000 */
[----:B------:R-:W0:Y:S02]  /*0450*/  SHFL.BFLY PT, R15, R10, 0x1, 0x1f ;  /* 0x0c201f000a0f7f89 */ /* 0x000e2400000e0000 */
[----:B0-----:R-:W-:-:S05]  /*0460*/  FMNMX.FTZ R16, R10, R15, !PT ;  /* 0x0000000f0a107209 */ /* 0x001fca0007810000 */
[----:B------:R-:W-:Y:S04]  /*0470*/  @!P0 STS [R11+0x84], R16 ;  /* 0x000084100b008388 */ /* 0x000fe80000000800 */
[----:B------:R-:W-:Y:S06]  /*0480*/  BAR.SYNC.DEFER_BLOCKING 0x0 ;  /* 0x0000000000007b1d */ /* 0x000fec0000010000 */
[----:B------:R-:W0:Y:S04]  /*0490*/  @P3 LDS R8, [R6.X4+0x84] ;  /* 0x0000840006083984 */ /* 0x000e280000004800 */
[----:B0-----:R-:W0:Y:S02]  /*04a0*/  SHFL.BFLY PT, R13, R8, 0x10, 0x1f ;  /* 0x0e001f00080d7f89 */ /* 0x001e2400000e0000 */
[----:B0-----:R-:W-:-:S05]  /*04b0*/  FMNMX.FTZ R13, R13, R8, !PT ;  /* 0x000000080d0d7209 */ /* 0x001fca0007810000 */
[----:B------:R-:W0:Y:S02]  /*04c0*/  SHFL.BFLY PT, R10, R13, 0x8, 0x1f ;  /* 0x0d001f000d0a7f89 */ /* 0x000e2400000e0000 */
[----:B0-----:R-:W-:-:S05]  /*04d0*/  FMNMX.FTZ R10, R13, R10, !PT ;  /* 0x0000000a0d0a7209 */ /* 0x001fca0007810000 */
[----:B------:R-:W0:Y:S02]  /*04e0*/  SHFL.BFLY PT, R15, R10, 0x4, 0x1f ;  /* 0x0c801f000a0f7f89 */ /* 0x000e2400000e0000 */
[----:B0-----:R-:W-:-:S05]  /*04f0*/  FMNMX.FTZ R12, R10, R15, !PT ;  /* 0x0000000f0a0c7209 */ /* 0x001fca0007810000 */
[----:B------:R-:W0:Y:S02]  /*0500*/  SHFL.BFLY PT, R15, R12, 0x2, 0x1f ;  /* 0x0c401f000c0f7f89 */ /* 0x000e2400000e0000 */
[----:B0-----:R-:W-:-:S05]  /*0510*/  FMNMX.FTZ R14, R12, R15, !PT ;  /* 0x0000000f0c0e7209 */ /* 0x001fca0007810000 */
[----:B------:R-:W0:Y:S02]  /*0520*/  SHFL.BFLY PT, R15, R14, 0x1, 0x1f ;  /* 0x0c201f000e0f7f89 */ /* 0x000e2400000e0000 */
[----:B0-----:R-:W-:Y:S01]  /*0530*/  FMNMX.FTZ R15, R14, R15, !PT ;  /* 0x0000000f0e0f7209 */ /* 0x001fe20007810000 */
[----:B------:R-:W-:Y:S05]  /*0540*/  BRA `(.L_x_4) ;  /* 0x000000a000007947 */ /* 0x000fea0003800000 */
.L_x_3:
[----:B------:R-:W0:Y:S02]  /*0550*/  SHFL.BFLY PT, R11, R6, 0x10, 0x1f ;  /* 0x0e001f00060b7f89 */ /* 0x000e2400000e0000 */
        /* <DEDUP_REMOVED lines=8> */
[----:B0-----:R-:W-:Y:S02]  /*05e0*/  FMNMX.FTZ R15, R10, R15, !PT ;  /* 0x0000000f0a0f7209 */ /* 0x001fe40007810000 */
.L_x_4:
[----:B------:R-:W-:Y:S01]  /*05f0*/  ISETP.GE.U32.AND P0, PT, R9, c[0x0][0x190], PT ;  /* 0x0000640009007a0c */ /* 0x000fe20003f06070 */
[----:B------:R-:W-:Y:S01]  /*0600*/  BSSY B0, `(.L_x_5) ;  /* 0x000001a000007945 */ /* 0x000fe20003800000 */
[----:B------:R-:W-:Y:S01]  /*0610*/  ISETP.NE.AND P3, PT, R5, RZ, PT ;  /* 0x000000ff0500720c */ /* 0x000fe20003f65270 */
[----:B------:R-:W-:Y:S01]  /*0620*/  IMAD.MOV.U32 R6, RZ, RZ, RZ ;  /* 0x000000ffff067224 */ /* 0x000fe200078e00ff */
[----:B------:R-:W-:-:S11]  /*0630*/  ISETP.GE.U32.AND.EX P0, PT, R7, c[0x0][0x194], PT, P0 ;  /* 0x0000650007007a0c */ /* 0x000fd60003f06100 */
[----:B------:R0:W-:Y:S04]  /*0640*/  @!P3 STS [RZ], R15 ;  /* 0x0000000fff00b388 */ /* 0x0001e80000000800 */
[----:B------:R-:W-:Y:S06]  /*0650*/  BAR.SYNC.DEFER_BLOCKING 0x0 ;  /* 0x0000000000007b1d */ /* 0x000fec0000010000 */
[----:B------:R-:W-:Y:S05]  /*0660*/  @P0 BRA `(.L_x_6) ;  /* 0x0000013000000947 */ /* 0x000fea0003800000 */
[----:B0-----:R-:W0:Y:S01]  /*0670*/  LDS R8, [RZ] ;  /* 0x00000000ff087984 */ /* 0x001e220000000800 */
[----:B------:R-:W-:-:S02]  /*0680*/  IMAD.MOV.U32 R6, RZ, RZ, RZ ;  /* 0x000000ffff067224 */ /* 0x000fc400078e00ff */
[----:B------:R-:W-:Y:S02]  /*0690*/  IMAD.MOV.U32 R12, RZ, RZ, R5 ;  /* 0x000000ffff0c7224 */ /* 0x000fe400078e0005 */
.L_x_7:
[----:B------:R-:W-:-:S05]  /*06a0*/  IADD3 R9, P0, R9, R2, RZ ;  /* 0x0000000209097210 */ /* 0x000fca0007f1e0ff */
[----:B------:R-:W-:Y:S01]  /*06b0*/  IMAD.X R14, R4, 0x1, R7, P0 ;  /* 0x00000001040e7824 */ /* 0x000fe200000e0607 */
[----:B------:R-:W-:-:S04]  /*06c0*/  LEA R10, P0, R9, c[0x0][0x168], 0x1 ;  /* 0x00005a00090a7a11 */ /* 0x000fc800078008ff */
[----:B------:R-:W-:-:S05]  /*06d0*/  LEA.HI.X R11, R9, c[0x0][0x16c], R14, 0x1, P0 ;  /* 0x00005b00090b7a11 */ /* 0x000fca00000f0c0e */
[----:B------:R-:W2:Y:S01]  /*06e0*/  LDG.E.U16 R10, [R10.64] ;  /* 0x000000040a0a7981 */ /* 0x000ea2000c1e1500 */
[----:B------:R-:W-:-:S04]  /*06f0*/  IADD3 R9, R12, c[0x0][0x0], RZ ;  /* 0x000000000c097a10 */ /* 0x000fc80007ffe0ff */
[----:B------:R-:W-:Y:S01]  /*0700*/  ISETP.GE.U32.AND P0, PT, R9, c[0x0][0x190], PT ;  /* 0x0000640009007a0c */ /* 0x000fe20003f06070 */
[----:B------:R-:W-:Y:S01]  /*0710*/  IMAD.MOV.U32 R12, RZ, RZ, R9 ;  /* 0x000000ffff0c7224 */ /* 0x000fe200078e0009 */
[----:B--2---:R-:W-:-:S05]  /*0720*/  HADD2.F32 R7, -RZ, R10.H0_H0 ;  /* 0x2000000aff077230 */ /* 0x004fca0000004100 */
[----:B0-----:R-:W-:-:S04]  /*0730*/  FADD.FTZ R7, -R8, R7 ;  /* 0x0000000708077221 */ /* 0x001fc80000010100 */
[----:B------:R-:W-:Y:S01]  /*0740*/  FMUL.FTZ R13, R7, 1.4426950216293334961 ;  /* 0x3fb8aa3b070d7820 */ /* 0x000fe20000410000 */
[----:B------:R-:W-:-:S04]  /*0750*/  SHF.R.S32.HI R7, RZ, 0x1f, R9 ;  /* 0x0000001fff077819 */ /* 0x000fc80000011409 */
[----:B------:R-:W-:Y:S01]  /*0760*/  ISETP.GE.U32.AND.EX P0, PT, R7, c[0x0][0x194], PT, P0 ;  /* 0x0000650007007a0c */ /* 0x000fe20003f06100 */
[----:B------:R-:W0:Y:S02]  /*0770*/  MUFU.EX2 R13, R13 ;  /* 0x0000000d000d7308 */ /* 0x000e240000000800 */
[----:B0-----:R-:W-:-:S10]  /*0780*/  FADD.FTZ R6, R13, R6 ;  /* 0x000000060d067221 */ /* 0x001fd40000010000 */
[----:B------:R-:W-:Y:S05]  /*0790*/  @!P0 BRA `(.L_x_7) ;  /* 0xffffff0000008947 */ /* 0x000fea000383ffff */
.L_x_6:
[----:B0-----:R-:W-:Y:S05]  /*07a0*/  BSYNC B0 ;  /* 0x0000000000007941 */ /* 0x001fea0003800000 */
.L_x_5:
[----:B------:R-:W-:Y:S05]  /*07b0*/  @!P2 BRA `(.L_x_8) ;  /* 0x000002000000a947 */ /* 0x000fea0003800000 */
[----:B------:R-:W0:Y:S01]  /*07c0*/  SHFL.BFLY PT, R7, R6, 0x10, 0x1f ;  /* 0x0e001f0006077f89 */ /* 0x000e2200000e0000 */
[----:B------:R-:W1:Y:S01]  /*07d0*/  I2F.U32 R13, c[0x0][0x0] ;  /* 0x00000000000d7b06 */ /* 0x000e620000201000 */
[----:B------:R-:W-:-:S07]  /*07e0*/  LOP3.LUT P0, R12, R5, 0x1f, RZ, 0xc0, !PT ;  /* 0x0000001f050c7812 */ /* 0x000fce000780c0ff */
[----:B------:R-:W2:Y:S01]  /*07f0*/  I2F.U32 R14, R5 ;  /* 0x00000005000e7306 */ /* 0x000ea20000201000 */
[----:B-1----:R-:W-:Y:S02]  /*0800*/  FMUL.FTZ R13, R13, 0.03125 ;  /* 0x3d0000000d0d7820 */ /* 0x002fe40000410000 */
[----:B0-----:R-:W-:-:S03]  /*0810*/  FADD.FTZ R7, R7, R6 ;  /* 0x0000000607077221 */ /* 0x001fc60000010000 */
[----:B------:R-:W-:Y:S02]  /*0820*/  @!P0 SHF.R.U32.HI R6, RZ, 0x3, R5 ;  /* 0x00000003ff068819 */ /* 0x000fe40000011605 */
[----:B--2---:R-:W-:Y:S01]  /*0830*/  FSETP.GT.FTZ.AND P2, PT, R13, R14, PT ;  /* 0x0000000e0d00720b */ /* 0x004fe20003f54000 */
[----:B------:R-:W0:Y:S01]  /*0840*/  SHFL.BFLY PT, R8, R7, 0x8, 0x1f ;  /* 0x0d001f0007087f89 */ /* 0x000e2200000e0000 */
[----:B------:R-:W-:Y:S01]  /*0850*/  @!P0 LOP3.LUT R14, R6, 0x1ffffffc, RZ, 0xc0, !PT ;  /* 0x1ffffffc060e8812 */ /* 0x000fe200078ec0ff */
[----:B------:R-:W-:Y:S02]  /*0860*/  IMAD.MOV.U32 R6, RZ, RZ, RZ ;  /* 0x000000ffff067224 */ /* 0x000fe400078e00ff */
[----:B0-----:R-:W-:-:S05]  /*0870*/  FADD.FTZ R8, R7, R8 ;  /* 0x0000000807087221 */ /* 0x001fca0000010000 */
[----:B------:R-:W0:Y:S02]  /*0880*/  SHFL.BFLY PT, R9, R8, 0x4, 0x1f ;  /* 0x0c801f0008097f89 */ /* 0x000e2400000e0000 */
[----:B0-----:R-:W-:-:S05]  /*0890*/  FADD.FTZ R9, R8, R9 ;  /* 0x0000000908097221 */ /* 0x001fca0000010000 */
[----:B------:R-:W0:Y:S02]  /*08a0*/  SHFL.BFLY PT, R10, R9, 0x2, 0x1f ;  /* 0x0c401f00090a7f89 */ /* 0x000e2400000e0000 */
[----:B0-----:R-:W-:-:S05]  /*08b0*/  FADD.FTZ R10, R9, R10 ;  /* 0x0000000a090a7221 */ /* 0x001fca0000010000 */
[----:B------:R-:W0:Y:S02]  /*08c0*/  SHFL.BFLY PT, R11, R10, 0x1, 0x1f ;  /* 0x0c201f000a0b7f89 */ /* 0x000e2400000e0000 */
[----:B0-----:R-:W-:-:S05]  /*08d0*/  FADD.FTZ R11, R10, R11 ;  /* 0x0000000b0a0b7221 */ /* 0x001fca0000010000 */
[----:B------:R-:W-:Y:S04]  /*08e0*/  @!P0 STS [R14+0x4], R11 ;  /* 0x0000040b0e008388 */ /* 0x000fe80000000800 */
[----:B------:R-:W-:Y:S06]  /*08f0*/  BAR.SYNC.DEFER_BLOCKING 0x0 ;  /* 0x0000000000007b1d */ /* 0x000fec0000010000 */
[----:B------:R-:W0:Y:S04]  /*0900*/  @P2 LDS R6, [R12.X4+0x4] ;  /* 0x000004000c062984 */ /* 0x000e280000004800 */
[----:B0-----:R-:W0:Y:S02]  /*0910*/  SHFL.BFLY PT, R5, R6, 0x10, 0x1f ;  /* 0x0e001f0006057f89 */ /* 0x001e2400000e0000 */
[----:B0-----:R-:W-:-:S05]  /*0920*/  FADD.FTZ R5, R5, R6 ;  /* 0x0000000605057221 */ /* 0x001fca0000010000 */
[----:B------:R-:W0:Y:S02]  /*0930*/  SHFL.BFLY PT, R8, R5, 0x8, 0x1f ;  /* 0x0d001f0005087f89 */ /* 0x000e2400000e0000 */
[----:B0-----:R-:W-:-:S05]  /*0940*/  FADD.FTZ R8, R5, R8 ;  /* 0x0000000805087221 */ /* 0x001fca0000010000 */
[----:B------:R-:W0:Y:S02]  /*0950*/  SHFL.BFLY PT, R7, R8, 0x4, 0x1f ;  /* 0x0c801f0008077f89 */ /* 0x000e2400000e0000 */
[----:B0-----:R-:W-:-:S05]  /*0960*/  FADD.FTZ R7, R8, R7 ;  /* 0x0000000708077221 */ /* 0x001fca0000010000 */
[----:B------:R-:W0:Y:S02]  /*0970*/  SHFL.BFLY PT, R10, R7, 0x2, 0x1f ;  /* 0x0c401f00070a7f89 */ /* 0x000e2400000e0000 */
[----:B0-----:R-:W-:-:S05]  /*0980*/  FADD.FTZ R10, R7, R10 ;  /* 0x0000000a070a7221 */ /* 0x001fca0000010000 */
[----:B------:R-:W0:Y:S02]  /*0990*/  SHFL.BFLY PT, R9, R10, 0x1, 0x1f ;  /* 0x0c201f000a097f89 */ /* 0x000e2400000e0000 */
[----:B0-----:R-:W-:Y:S01]  /*09a0*/  FADD.FTZ R9, R10, R9 ;  /* 0x000000090a097221 */ /* 0x001fe20000010000 */
[----:B------:R-:W-:Y:S05]  /*09b0*/  BRA `(.L_x_9) ;  /* 0x000000a000007947 */ /* 0x000fea0003800000 */
.L_x_8:
[----:B------:R-:W0:Y:S02]  /*09c0*/  SHFL.BFLY PT, R5, R6, 0x10, 0x1f ;  /* 0x0e001f0006057f89 */ /* 0x000e2400000e0000 */
        /* <DEDUP_REMOVED lines=8> */
[----:B0-----:R-:W-:Y:S02]  /*0a50*/  FADD.FTZ R9, R10, R9 ;  /* 0x000000090a097221 */ /* 0x001fe40000010000 */
.L_x_9:
[----:B------:R-:W-:Y:S05]  /*0a60*/  @P3 EXIT ;  /* 0x000000000000394d */ /* 0x000fea0003800000 */
[----:B------:R-:W-:Y:S01]  /*0a70*/  IADD3 R5, R3, 0x1, RZ ;  /* 0x0000000103057810 */ /* 0x000fe20007ffe0ff */
[----:B------:R-:W0:Y:S04]  /*0a80*/  LDS R11, [RZ] ;  /* 0x00000000ff0b7984 */ /* 0x000e280000000800 */
[----:B------:R-:W-:Y:S02]  /*0a90*/  IMAD R7, R0, c[0x0][0x180], R5 ;  /* 0x0000600000077a24 */ /* 0x000fe400078e0205 */
[----:B------:R-:W-:-:S05]  /*0aa0*/  @!P1 IMAD R7, R5, c[0x0][0x188], R0 ;  /* 0x0000620005079a24 */ /* 0x000fca00078e0200 */
[--C-:B------:R-:W-:Y:S02]  /*0ab0*/  SHF.R.S64 R6, RZ, 0x1e, R7.reuse ;  /* 0x0000001eff067819 */ /* 0x100fe40000001007 */
[----:B------:R-:W-:Y:S02]  /*0ac0*/  SHF.R.S32.HI R5, RZ, 0x1e, R7 ;  /* 0x0000001eff057819 */ /* 0x000fe40000011407 */
[----:B------:R-:W-:-:S04]  /*0ad0*/  IADD3 R6, P0, R6, c[0x0][0x170], RZ ;  /* 0x00005c0006067a10 */ /* 0x000fc80007f1e0ff */
[----:B------:R-:W-:-:S06]  /*0ae0*/  IADD3.X R7, R5, c[0x0][0x174], RZ, P0, !PT ;  /* 0x00005d0005077a10 */ /* 0x000fcc00007fe4ff */
[----:B------:R-:W2:Y:S01]  /*0af0*/  LDG.E R7, [R6.64] ;  /* 0x0000000406077981 */ /* 0x000ea2000c1e1900 */
[----:B------:R-:W-:Y:S01]  /*0b00*/  IMAD.MOV.U32 R8, RZ, RZ, 0x1 ;  /* 0x00000001ff087424 */ /* 0x000fe200078e00ff */
[----:B--2---:R-:W-:-:S04]  /*0b10*/  IADD3 R2, P0, R7, R2, RZ ;  /* 0x0000000207027210 */ /* 0x004fc80007f1e0ff */
[----:B------:R-:W-:Y:S02]  /*0b20*/  LEA.HI.X.SX32 R5, R7, R4, 0x1, P0 ;  /* 0x0000000407057211 */ /* 0x000fe400000f0eff */
[----:B------:R-:W-:-:S04]  /*0b30*/  LEA R4, P0, R2, c[0x0][0x168], 0x1 ;  /* 0x00005a0002047a11 */ /* 0x000fc800078008ff */
[----:B------:R-:W-:-:S05]  /*0b40*/  LEA.HI.X R5, R2, c[0x0][0x16c], R5, 0x1, P0 ;  /* 0x00005b0002057a11 */ /* 0x000fca00000f0c05 */
[----:B------:R-:W2:Y:S01]  /*0b50*/  LDG.E.U16 R4, [R4.64] ;  /* 0x0000000404047981 */ /* 0x000ea2000c1e1500 */
[----:B------:R-:W-:Y:S01]  /*0b60*/  FADD.FTZ R9, R9, 9.9999997171806853657e-10 ;  /* 0x3089705f09097421 */ /* 0x000fe20000010000 */
[----:B------:R-:W-:-:S05]  /*0b70*/  IADD3 R8, -R8, c[0x0][0x180], RZ ;  /* 0x0000600008087a10 */ /* 0x000fca0007ffe1ff */
[----:B------:R-:W1:Y:S01]  /*0b80*/  MUFU.LG2 R9, R9 ;  /* 0x0000000900097308 */ /* 0x000e620000000c00 */
[----:B------:R-:W-:Y:S02]  /*0b90*/  IMAD R8, R0, R8, R3 ;  /* 0x0000000800087224 */ /* 0x000fe400078e0203 */
[----:B------:R-:W-:-:S05]  /*0ba0*/  @!P1 IMAD R8, R3, c[0x0][0x188], R0 ;  /* 0x0000620003089a24 */ /* 0x000fca00078e0200 */
[--C-:B------:R-:W-:Y:S02]  /*0bb0*/  SHF.R.S64 R2, RZ, 0x1e, R8.reuse ;  /* 0x0000001eff027819 */ /* 0x100fe40000001008 */
[----:B------:R-:W-:Y:S02]  /*0bc0*/  SHF.R.S32.HI R3, RZ, 0x1e, R8 ;  /* 0x0000001eff037819 */ /* 0x000fe40000011408 */
[----:B------:R-:W-:-:S04]  /*0bd0*/  IADD3 R2, P0, R2, c[0x0][0x160], RZ ;  /* 0x0000580002027a10 */ /* 0x000fc80007f1e0ff */
[----:B------:R-:W-:Y:S01]  /*0be0*/  IADD3.X R3, R3, c[0x0][0x164], RZ, P0, !PT ;  /* 0x0000590003037a10 */ /* 0x000fe200007fe4ff */
[----:B--2---:R-:W-:-:S05]  /*0bf0*/  HADD2.F32 R0, -RZ, R4.H0_H0 ;  /* 0x20000004ff007230 */ /* 0x004fca0000004100 */
[----:B0-----:R-:W-:-:S04]  /*0c00*/  FADD.FTZ R0, R0, -R11 ;  /* 0x8000000b00007221 */ /* 0x001fc80000010000 */
[----:B-1----:R-:W-:-:S05]  /*0c10*/  FFMA.FTZ R5, R9, -0.69314718246459960938, R0 ;  /* 0xbf31721809057823 */ /* 0x002fca0000010000 */
[----:B------:R-:W-:Y:S01]  /*0c20*/  STG.E [R2.64], R5 ;  /* 0x0000000502007986 */ /* 0x000fe2000c101904 */
[----:B------:R-:W-:Y:S05]  /*0c30*/  EXIT ;  /* 0x000000000000794d */ /* 0x000fea0003800000 */
.L_x_10:
[----:B------:R-:W-:-:S00]  /*0c40*/  BRA `(.L_x_10) ;  /* 0xfffffff000007947 */ /* 0x000fc0000383ffff */
[----:B------:R-:W-:-:S00]  /*0c50*/  NOP ;  /* 0x0000000000007918 */ /* 0x000fc00000000000 */
        /* <DEDUP_REMOVED lines=10> */
.L_x_29:


//--------------------- .text._ZN17fastertransformer16log_probs_kernelIfEEvPfPKT_PKiS6_mmmmb --------------------------
	.section	.text._ZN17fastertransformer16log_probs_kernelIfEEvPfPKT_PKiS6_mmmmb,"ax",@progbits
	.sectioninfo	@"SHI_REGISTERS=20"
	.align	128
        .global         _ZN17fastertransformer16log_probs_kernelIfEEvPfPKT_PKiS6_mmmmb
        .type           _ZN17fastertransformer16log_probs_kernelIfEEvPfPKT_PKiS6_mmmmb,@function
        .size           _ZN17fastertransformer16log_probs_kernelIfEEvPfPKT_PKiS6_mmmmb,(.L_x_30 - _ZN17fastertransformer16log_probs_kernelIfEEvPfPKT_PKiS6_mmmmb)
        .other          _ZN17fastertransformer16log_probs_kernelIfEEvPfPKT_PKiS6_mmmmb,@"STO_CUDA_ENTRY STV_DEFAULT"
_ZN17fastertransformer16log_probs_kernelIfEEvPfPKT_PKiS6_mmmmb:
.text._ZN17fastertransformer16log_probs_kernelIfEEvPfPKT_PKiS6_mmmmb:
        /* <DEDUP_REMOVED lines=38> */
.L_x_13:
[----:B------:R-:W-:-:S05]  /*0260*/  IADD3 R11, P0, R13, R2, RZ ;  /* 0x000000020d0b7210 */ /* 0x000fca0007f1e0ff */
[----:B------:R-:W-:Y:S01]  /*0270*/  IMAD.X R12, R4, 0x1, R15, P0 ;  /* 0x00000001040c7824 */ /* 0x000fe200000e060f */
[----:B------:R-:W-:-:S04]  /*0280*/  LEA R10, P0, R11, c[0x0][0x168], 0x2 ;  /* 0x00005a000b0a7a11 */ /* 0x000fc800078010ff */
[----:B------:R-:W-:-:S06]  /*0290*/  LEA.HI.X R11, R11, c[0x0][0x16c], R12, 0x2, P0 ;  /* 0x00005b000b0b7a11 */ /* 0x000fcc00000f140c */
[----:B------:R-:W2:Y:S01]  /*02a0*/  LDG.E R11, [R10.64] ;  /* 0x000000040a0b7981 */ /* 0x000ea2000c1e1900 */
[----:B------:R-:W-:-:S04]  /*02b0*/  IADD3 R13, R8, c[0x0][0x0], RZ ;  /* 0x00000000080d7a10 */ /* 0x000fc80007ffe0ff */
[----:B------:R-:W-:Y:S01]  /*02c0*/  ISETP.GE.U32.AND P0, PT, R13, c[0x0][0x190], PT ;  /* 0x000064000d007a0c */ /* 0x000fe20003f06070 */
[--C-:B------:R-:W-:Y:S01]  /*02d0*/  IMAD.MOV.U32 R8, RZ, RZ, R13.reuse ;  /* 0x000000ffff087224 */ /* 0x100fe200078e000d */
[----:B------:R-:W-:-:S04]  /*02e0*/  SHF.R.S32.HI R15, RZ, 0x1f, R13 ;  /* 0x0000001fff0f7819 */ /* 0x000fc8000001140d */
[----:B------:R-:W-:Y:S02]  /*02f0*/  ISETP.GE.U32.AND.EX P0, PT, R15, c[0x0][0x194], PT, P0 ;  /* 0x000065000f007a0c */ /* 0x000fe40003f06100 */
[----:B--2---:R-:W-:-:S11]  /*0300*/  FMNMX.FTZ R6, R11, R6, !PT ;  /* 0x000000060b067209 */ /* 0x004fd60007810000 */
[----:B------:R-:W-:Y:S05]  /*0310*/  @!P0 BRA `(.L_x_13) ;  /* 0xffffff4000008947 */ /* 0x000fea000383ffff */
.L_x_12:
[----:B------:R-:W-:Y:S05]  /*0320*/  BSYNC B0 ;  /* 0x0000000000007941 */ /* 0x000fea0003800000 */
.L_x_11:
        /* <DEDUP_REMOVED lines=33> */
.L_x_14:
        /* <DEDUP_REMOVED lines=10> */
.L_x_15:
        /* <DEDUP_REMOVED lines=11> */
.L_x_18:
[----:B------:R-:W-:-:S05]  /*0690*/  IADD3 R9, P0, R9, R2, RZ ;  /* 0x0000000209097210 */ /* 0x000fca0007f1e0ff */
[----:B------:R-:W-:Y:S01]  /*06a0*/  IMAD.X R14, R4, 0x1, R7, P0 ;  /* 0x00000001040e7824 */ /* 0x000fe200000e0607 */
[----:B------:R-:W-:-:S04]  /*06b0*/  LEA R10, P0, R9, c[0x0][0x168], 0x2 ;  /* 0x00005a00090a7a11 */ /* 0x000fc800078010ff */
[----:B------:R-:W-:-:S06]  /*06c0*/  LEA.HI.X R11, R9, c[0x0][0x16c], R14, 0x2, P0 ;  /* 0x00005b00090b7a11 */ /* 0x000fcc00000f140e */
[----:B------:R-:W2:Y:S01]  /*06d0*/  LDG.E R11, [R10.64] ;  /* 0x000000040a0b7981 */ /* 0x000ea2000c1e1900 */
[----:B------:R-:W-:-:S04]  /*06e0*/  IADD3 R9, R12, c[0x0][0x0], RZ ;  /* 0x000000000c097a10 */ /* 0x000fc80007ffe0ff */
[----:B------:R-:W-:Y:S01]  /*06f0*/  ISETP.GE.U32.AND P0, PT, R9, c[0x0][0x190], PT ;  /* 0x0000640009007a0c */ /* 0x000fe20003f06070 */
[----:B------:R-:W-:Y:S02]  /*0700*/  IMAD.MOV.U32 R12, RZ, RZ, R9 ;  /* 0x000000ffff0c7224 */ /* 0x000fe400078e0009 */
[----:B0-2---:R-:W-:-:S04]  /*0710*/  FADD.FTZ R7, -R8, R11 ;  /* 0x0000000b08077221 */ /* 0x005fc80000010100 */
[----:B------:R-:W-:Y:S01]  /*0720*/  FMUL.FTZ R13, R7, 1.4426950216293334961 ;  /* 0x3fb8aa3b070d7820 */ /* 0x000fe20000410000 */
[----:B------:R-:W-:-:S04]  /*0730*/  SHF.R.S32.HI R7, RZ, 0x1f, R9 ;  /* 0x0000001fff077819 */ /* 0x000fc80000011409 */
[----:B------:R-:W-:Y:S01]  /*0740*/  ISETP.GE.U32.AND.EX P0, PT, R7, c[0x0][0x194], PT, P0 ;  /* 0x0000650007007a0c */ /* 0x000fe20003f06100 */
[----:B------:R-:W0:Y:S02]  /*0750*/  MUFU.EX2 R13, R13 ;  /* 0x0000000d000d7308 */ /* 0x000e240000000800 */
[----:B0-----:R-:W-:-:S10]  /*0760*/  FADD.FTZ R6, R13, R6 ;  /* 0x000000060d067221 */ /* 0x001fd40000010000 */
[----:B------:R-:W-:Y:S05]  /*0770*/  @!P0 BRA `(.L_x_18) ;  /* 0xffffff1000008947 */ /* 0x000fea000383ffff */
.L_x_17:
[----:B0-----:R-:W-:Y:S05]  /*0780*/  BSYNC B0 ;  /* 0x0000000000007941 */ /* 0x001fea0003800000 */
.L_x_16:
        /* <DEDUP_REMOVED lines=33> */
.L_x_19:
        /* <DEDUP_REMOVED lines=10> */
.L_x_20:
        /* <DEDUP_REMOVED lines=14> */
[----:B------:R-:W-:-:S06]  /*0b20*/  LEA.HI.X R5, R2, c[0x0][0x16c], R5, 0x2, P0 ;  /* 0x00005b0002057a11 */ /* 0x000fcc00000f1405 */
[----:B------:R-:W0:Y:S01]  /*0b30*/  LDG.E R5, [R4.64] ;  /* 0x0000000404057981 */ /* 0x000e22000c1e1900 */
[----:B------:R-:W-:Y:S01]  /*0b40*/  FADD.FTZ R9, R9, 9.9999997171806853657e-10 ;  /* 0x3089705f09097421 */ /* 0x000fe20000010000 */
[----:B------:R-:W-:-:S03]  /*0b50*/  IADD3 R10, -R10, c[0x0][0x180], RZ ;  /* 0x000060000a0a7a10 */ /* 0x000fc60007ffe1ff */
[----:B------:R-:W1:Y:S02]  /*0b60*/  MUFU.LG2 R6, R9 ;  /* 0x0000000900067308 */ /* 0x000e640000000c00 */
[----:B------:R-:W-:Y:S02]  /*0b70*/  IMAD R10, R0, R10, R3 ;  /* 0x0000000a000a7224 */ /* 0x000fe400078e0203 */
[----:B------:R-:W-:-:S05]  /*0b80*/  @!P1 IMAD R10, R3, c[0x0][0x188], R0 ;  /* 0x00006200030a9a24 */ /* 0x000fca00078e0200 */
[--C-:B------:R-:W-:Y:S02]  /*0b90*/  SHF.R.S64 R2, RZ, 0x1e, R10.reuse ;  /* 0x0000001eff027819 */ /* 0x100fe4000000100a */
[----:B------:R-:W-:Y:S02]  /*0ba0*/  SHF.R.S32.HI R0, RZ, 0x1e, R10 ;  /* 0x0000001eff007819 */ /* 0x000fe4000001140a */
[----:B------:R-:W-:-:S04]  /*0bb0*/  IADD3 R2, P0, R2, c[0x0][0x160], RZ ;  /* 0x0000580002027a10 */ /* 0x000fc80007f1e0ff */
[----:B------:R-:W-:Y:S01]  /*0bc0*/  IADD3.X R3, R0, c[0x0][0x164], RZ, P0, !PT ;  /* 0x0000590000037a10 */ /* 0x000fe200007fe4ff */
[----:B0-----:R-:W-:-:S04]  /*0bd0*/  FADD.FTZ R5, -R8, R5 ;  /* 0x0000000508057221 */ /* 0x001fc80000010100 */
[----:B-1----:R-:W-:-:S05]  /*0be0*/  FFMA.FTZ R5, R6, -0.69314718246459960938, R5 ;  /* 0xbf31721806057823 */ /* 0x002fca0000010005 */
[----:B------:R-:W-:Y:S01]  /*0bf0*/  STG.E [R2.64], R5 ;  /* 0x0000000502007986 */ /* 0x000fe2000c101904 */
[----:B------:R-:W-:Y:S05]  /*0c00*/  EXIT ;  /* 0x000000000000794d */ /* 0x000fea0003800000 */
.L_x_21:
        /* <DEDUP_REMOVED lines=15> */
.L_x_30:


//--------------------- .text._ZN17fastertransformer20accumulate_log_probsEPfPKfPKimmb --------------------------
	.section	.text._ZN17fastertransformer20accumulate_log_probsEPfPKfPKimmb,"ax",@progbits
	.sectioninfo	@"SHI_REGISTERS=17"
	.align	128
        .global         _ZN17fastertransformer20accumulate_log_probsEPfPKfPKimmb
        .type           _ZN17fastertransformer20accumulate_log_probsEPfPKfPKimmb,@function
        .size           _ZN17fastertransformer20accumulate_log_probsEPfPKfPKimmb,(.L_x_31 - _ZN17fastertransformer20accumulate_log_probsEPfPKfPKimmb)
        .other          _ZN17fastertransformer20accumulate_log_probsEPfPKfPKimmb,@"STO_CUDA_ENTRY STV_DEFAULT"
_ZN17fastertransformer20accumulate_log_probsEPfPKfPKimmb:
.text._ZN17fastertransformer20accumulate_log_probsEPfPKfPKimmb:
[----:B------:R-:W-:Y:S02]  /*0000*/  IMAD.MOV.U32 R1, RZ, RZ, c[0x0][0x28] ;  /* 0x00000a00ff017624 */ /* 0x000fe400078e00ff */
[----:B------:R-:W0:Y:S02]  /*0010*/  S2R R6, SR_CTAID.X ;  /* 0x0000000000067919 */ /* 0x000e240000002500 */
[----:B0-----:R-:W-:Y:S02]  /*0020*/  ISETP.GE.U32.AND P0, PT, R6, c[0x0][0x180], PT ;  /* 0x0000600006007a0c */ /* 0x001fe40003f06070 */
[----:B------:R-:W-:-:S04]  /*0030*/  SHF.R.S32.HI R7, RZ, 0x1f, R6 ;  /* 0x0000001fff077819 */ /* 0x000fc80000011406 */
[----:B------:R-:W-:-:S13]  /*0040*/  ISETP.GE.U32.AND.EX P0, PT, R7, c[0x0][0x184], PT, P0 ;  /* 0x0000610007007a0c */ /* 0x000fda0003f06100 */
[----:B------:R-:W-:Y:S05]  /*0050*/  @P0 EXIT ;  /* 0x000000000000094d */ /* 0x000fea0003800000 */
[C---:B------:R-:W-:Y:S01]  /*0060*/  IMAD.SHL.U32 R0, R6.reuse, 0x4, RZ ;  /* 0x0000000406007824 */ /* 0x040fe200078e00ff */
[----:B------:R-:W-:Y:S01]  /*0070*/  SHF.L.U64.HI R11, R6, 0x2, R7 ;  /* 0x00000002060b7819 */ /* 0x000fe20000010207 */
[----:B------:R-:W-:-:S03]  /*0080*/  ULDC.64 UR6, c[0x0][0x118] ;  /* 0x0000460000067ab9 */ /* 0x000fc60000000a00 */
[----:B------:R-:W-:-:S04]  /*0090*/  IADD3 R4, P0, R0, c[0x0][0x170], RZ ;  /* 0x00005c0000047a10 */ /* 0x000fc80007f1e0ff */
[----:B------:R-:W-:-:S05]  /*00a0*/  IADD3.X R5, R11, c[0x0][0x174], RZ, P0, !PT ;  /* 0x00005d000b057a10 */ /* 0x000fca00007fe4ff */
[----:B------:R-:W2:Y:S01]  /*00b0*/  LDG.E R4, [R4.64] ;  /* 0x0000000604047981 */ /* 0x000ea2000c1e1900 */
[----:B------:R-:W-:Y:S01]  /*00c0*/  IMAD.MOV.U32 R8, RZ, RZ, c[0x0][0x0] ;  /* 0x00000000ff087624 */ /* 0x000fe200078e00ff */
[----:B------:R-:W-:Y:S02]  /*00d0*/  BSSY B0, `(.L_x_22) ;  /* 0x0000021000007945 */ /* 0x000fe40003800000 */
[----:B------:R-:W0:Y:S02]  /*00e0*/  S2R R2, SR_TID.X ;  /* 0x0000000000027919 */ /* 0x000e240000002100 */
[----:B------:R-:W-:Y:S02]  /*00f0*/  ISETP.GE.U32.AND P0, PT, R8, 0x21, PT ;  /* 0x000000210800780c */ /* 0x000fe40003f06070 */
[----:B--2---:R-:W-:-:S04]  /*0100*/  IADD3 R3, R4, -0x1, RZ ;  /* 0xffffffff04037810 */ /* 0x004fc80007ffe0ff */
[----:B0-----:R-:W-:-:S13]  /*0110*/  ISETP.GE.AND P1, PT, R2, R3, PT ;  /* 0x000000030200720c */ /* 0x001fda0003f26270 */
[----:B------:R-:W-:Y:S01]  /*0120*/  @P1 MOV R9, RZ ;  /* 0x000000ff00091202 */ /* 0x000fe20000000f00 */
[----:B------:R-:W-:Y:S05]  /*0130*/  @P1 BRA `(.L_x_23) ;  /* 0x000001a000001947 */ /* 0x000fea0003800000 */
[----:B------:R-:W-:Y:S01]  /*0140*/  IMAD.MOV.U32 R8, RZ, RZ, 0x1 ;  /* 0x00000001ff087424 */ /* 0x000fe200078e00ff */
[----:B------:R-:W-:Y:S01]  /*0150*/  ULDC.S8 UR4, c[0x0][0x188] ;  /* 0x0000620000047ab9 */ /* 0x000fe20000000200 */
[----:B------:R-:W-:Y:S01]  /*0160*/  IMAD.MOV.U32 R5, RZ, RZ, c[0x0][0x17c] ;  /* 0x00005f00ff057624 */ /* 0x000fe200078e00ff */
[----:B------:R-:W-:Y:S01]  /*0170*/  ISETP.NE.AND P1, PT, RZ, UR4, PT ;  /* 0x00000004ff007c0c */ /* 0x000fe2000bf25270 */
[----:B------:R-:W-:Y:S01]  /*0180*/  HFMA2.MMA R12, -RZ, RZ, 0, 5.9604644775390625e-08 ;  /* 0x00000001ff0c7435 */ /* 0x000fe200000001ff */
[----:B------:R-:W-:Y:S01]  /*0190*/  IADD3 R8, P2, -R8, c[0x0][0x178], RZ ;  /* 0x00005e0008087a10 */ /* 0x000fe20007f5e1ff */
[----:B------:R-:W-:-:S03]  /*01a0*/  IMAD.MOV.U32 R10, RZ, RZ, R2 ;  /* 0x000000ffff0a7224 */ /* 0x000fc600078e0002 */
[----:B------:R-:W-:Y:S02]  /*01b0*/  IADD3.X R5, R5, -0x1, RZ, P2, !PT ;  /* 0xffffffff05057810 */ /* 0x000fe400017fe4ff */
[----:B------:R-:W-:Y:S02]  /*01c0*/  SEL R8, R8, 0x1, P1 ;  /* 0x0000000108087807 */ /* 0x000fe40000800000 */
[----:B------:R-:W-:-:S05]  /*01d0*/  SEL R5, R5, RZ, P1 ;  /* 0x000000ff05057207 */ /* 0x000fca0000800000 */
[-C--:B------:R-:W-:Y:S02]  /*01e0*/  IMAD R9, R5, R6.reuse, RZ ;  /* 0x0000000605097224 */ /* 0x080fe400078e02ff */
[----:B------:R-:W-:-:S04]  /*01f0*/  IMAD.WIDE.U32 R4, R8, R6, RZ ;  /* 0x0000000608047225 */ /* 0x000fc800078e00ff */
[----:B------:R-:W-:Y:S01]  /*0200*/  IMAD R7, R7, R8, R9 ;  /* 0x0000000807077224 */ /* 0x000fe200078e0209 */
[----:B------:R-:W-:Y:S01]  /*0210*/  SEL R8, R12, c[0x0][0x180], P1 ;  /* 0x000060000c087a07 */ /* 0x000fe20000800000 */
[----:B------:R-:W-:-:S03]  /*0220*/  IMAD.MOV.U32 R9, RZ, RZ, RZ ;  /* 0x000000ffff097224 */ /* 0x000fc600078e00ff */
[----:B------:R-:W-:Y:S02]  /*0230*/  IADD3 R14, R5, R7, RZ ;  /* 0x00000007050e7210 */ /* 0x000fe40007ffe0ff */
.L_x_24:
[----:B------:R-:W-:-:S05]  /*0240*/  IMAD R7, R8, R10, RZ ;  /* 0x0000000a08077224 */ /* 0x000fca00078e02ff */
[----:B------:R-:W-:-:S04]  /*0250*/  IADD3 R12, P1, R7, R4, RZ ;  /* 0x00000004070c7210 */ /* 0x000fc80007f3e0ff */
[----:B------:R-:W-:Y:S02]  /*0260*/  LEA.HI.X.SX32 R7, R7, R14, 0x1, P1 ;  /* 0x0000000e07077211 */ /* 0x000fe400008f0eff */
[----:B------:R-:W-:-:S04]  /*0270*/  LEA R6, P1, R12, c[0x0][0x168], 0x2 ;  /* 0x00005a000c067a11 */ /* 0x000fc800078210ff */
[----:B------:R-:W-:-:S05]  /*0280*/  LEA.HI.X R7, R12, c[0x0][0x16c], R7, 0x2, P1 ;  /* 0x00005b000c077a11 */ /* 0x000fca00008f1407 */
[----:B------:R-:W2:Y:S01]  /*0290*/  LDG.E R6, [R6.64] ;  /* 0x0000000606067981 */ /* 0x000ea2000c1e1900 */
[----:B------:R-:W-:-:S04]  /*02a0*/  IADD3 R10, R10, c[0x0][0x0], RZ ;  /* 0x000000000a0a7a10 */ /* 0x000fc80007ffe0ff */
[----:B------:R-:W-:Y:S01]  /*02b0*/  ISETP.GE.AND P1, PT, R10, R3, PT ;  /* 0x000000030a00720c */ /* 0x000fe20003f26270 */
[----:B--2---:R-:W-:-:S12]  /*02c0*/  FADD.FTZ R9, R6, R9 ;  /* 0x0000000906097221 */ /* 0x004fd80000010000 */
[----:B------:R-:W-:Y:S05]  /*02d0*/  @!P1 BRA `(.L_x_24) ;  /* 0xffffff6000009947 */ /* 0x000fea000383ffff */
.L_x_23:
[----:B------:R-:W-:Y:S05]  /*02e0*/  BSYNC B0 ;  /* 0x0000000000007941 */ /* 0x000fea0003800000 */
.L_x_22:
[----:B------:R-:W-:Y:S05]  /*02f0*/  @!P0 BRA `(.L_x_25) ;  /* 0x0000020000008947 */ /* 0x000fea0003800000 */
[----:B------:R-:W0:Y:S01]  /*0300*/  SHFL.BFLY PT, R4, R9, 0x10, 0x1f ;  /* 0x0e001f0009047f89 */ /* 0x000e2200000e0000 */
[----:B------:R-:W1:Y:S08]  /*0310*/  I2F.U32 R7, c[0x0][0x0] ;  /* 0x0000000000077b06 */ /* 0x000e700000201000 */
[----:B------:R-:W2:Y:S01]  /*0320*/  I2F.U32 R10, R2 ;  /* 0x00000002000a7306 */ /* 0x000ea20000201000 */
[----:B-1----:R-:W-:-:S02]  /*0330*/  FMUL.FTZ R7, R7, 0.03125 ;  /* 0x3d00000007077820 */ /* 0x002fc40000410000 */
[----:B0-----:R-:W-:Y:S01]  /*0340*/  FADD.FTZ R4, R4, R9 ;  /* 0x0000000904047221 */ /* 0x001fe20000010000 */
[----:B------:R-:W-:Y:S02]  /*0350*/  LOP3.LUT P0, R9, R2, 0x1f, RZ, 0xc0, !PT ;  /* 0x0000001f02097812 */ /* 0x000fe4000780c0ff */
[----:B--2---:R-:W-:Y:S02]  /*0360*/  FSETP.GT.FTZ.AND P1, PT, R7, R10, PT ;  /* 0x0000000a0700720b */ /* 0x004fe40003f34000 */
[----:B------:R-:W0:Y:S02]  /*0370*/  SHFL.BFLY PT, R3, R4, 0x8, 0x1f ;  /* 0x0d001f0004037f89 */ /* 0x000e2400000e0000 */
[----:B0-----:R-:W-:-:S07]  /*0380*/  FADD.FTZ R3, R4, R3 ;  /* 0x0000000304037221 */ /* 0x001fce0000010000 */
[----:B------:R-:W-:Y:S01]  /*0390*/  @!P0 SHF.R.U32.HI R4, RZ, 0x3, R2 ;  /* 0x00000003ff048819 */ /* 0x000fe20000011602 */
[----:B------:R-:W0:Y:S03]  /*03a0*/  SHFL.BFLY PT, R6, R3, 0x4, 0x1f ;  /* 0x0c801f0003067f89 */ /* 0x000e2600000e0000 */
[----:B------:R-:W-:Y:S01]  /*03b0*/  @!P0 LOP3.LUT R4, R4, 0x1ffffffc, RZ, 0xc0, !PT ;  /* 0x1ffffffc04048812 */ /* 0x000fe200078ec0ff */
[----:B0-----:R-:W-:Y:S02]  /*03c0*/  FADD.FTZ R6, R3, R6 ;  /* 0x0000000603067221 */ /* 0x001fe40000010000 */
[----:B------:R-:W-:-:S03]  /*03d0*/  IMAD.MOV.U32 R3, RZ, RZ, RZ ;  /* 0x000000ffff037224 */ /* 0x000fc600078e00ff */
[----:B------:R-:W0:Y:S02]  /*03e0*/  SHFL.BFLY PT, R5, R6, 0x2, 0x1f ;  /* 0x0c401f0006057f89 */ /* 0x000e2400000e0000 */
[----:B0-----:R-:W-:-:S05]  /*03f0*/  FADD.FTZ R5, R6, R5 ;  /* 0x0000000506057221 */ /* 0x001fca0000010000 */
[----:B------:R-:W0:Y:S02]  /*0400*/  SHFL.BFLY PT, R8, R5, 0x1, 0x1f ;  /* 0x0c201f0005087f89 */ /* 0x000e2400000e0000 */
[----:B0-----:R-:W-:-:S05]  /*0410*/  FADD.FTZ R13, R5, R8 ;  /* 0x00000008050d7221 */ /* 0x001fca0000010000 */
[----:B------:R-:W-:Y:S04]  /*0420*/  @!P0 STS [R4], R13 ;  /* 0x0000000d04008388 */ /* 0x000fe80000000800 */
[----:B------:R-:W-:Y:S06]  /*0430*/  BAR.SYNC.DEFER_BLOCKING 0x0 ;  /* 0x0000000000007b1d */ /* 0x000fec0000010000 */
[----:B------:R-:W0:Y:S04]  /*0440*/  @P1 LDS R3, [R9.X4] ;  /* 0x0000000009031984 */ /* 0x000e280000004800 */
        /* <DEDUP_REMOVED lines=11> */
.L_x_25:
        /* <DEDUP_REMOVED lines=10> */
.L_x_26:
[----:B------:R-:W-:-:S13]  /*05a0*/  ISETP.NE.AND P0, PT, R2, RZ, PT ;  /* 0x000000ff0200720c */ /* 0x000fda0003f05270 */
[----:B------:R-:W-:Y:S05]  /*05b0*/  @P0 EXIT ;  /* 0x000000000000094d */ /* 0x000fea0003800000 */
[----:B------:R-:W-:-:S04]  /*05c0*/  IADD3 R2, P0, R0, c[0x0][0x160], RZ ;  /* 0x0000580000027a10 */ /* 0x000fc80007f1e0ff */
[----:B------:R-:W-:-:S05]  /*05d0*/  IADD3.X R3, R11, c[0x0][0x164], RZ, P0, !PT ;  /* 0x000059000b037a10 */ /* 0x000fca00007fe4ff */
[----:B------:R-:W-:Y:S01]  /*05e0*/  STG.E [R2.64], R7 ;  /* 0x0000000702007986 */ /* 0x000fe2000c101906 */
[----:B------:R-:W-:Y:S05]  /*05f0*/  EXIT ;  /* 0x000000000000794d */ /* 0x000fea0003800000 */
.L_x_27:
        /* <DEDUP_REMOVED lines=16> */
.L_x_31:


//--------------------- .text._ZN3cub17CUB_300001_SM_8006detail11EmptyKernelIvEEvv --------------------------
	.section	.text._ZN3cub17CUB_300001_SM_8006detail11EmptyKernelIvEEvv,"ax",@progbits
	.sectioninfo	@"SHI_REGISTERS=4"
	.align	128
        .global         _ZN3cub17CUB_300001_SM_8006detail11EmptyKernelIvEEvv
        .type           _ZN3cub17CUB_300001_SM_8006detail11EmptyKernelIvEEvv,@function
        .size           _ZN3cub17CUB_300001_SM_8006detail11EmptyKernelIvEEvv,(.L_x_32 - _ZN3cub17CUB_300001_SM_8006detail11EmptyKernelIvEEvv)
        .other          _ZN3cub17CUB_300001_SM_8006detail11EmptyKernelIvEEvv,@"STO_CUDA_ENTRY STV_DEFAULT"
_ZN3cub17CUB_300001_SM_8006detail11EmptyKernelIvEEvv:
.text._ZN3cub17CUB_300001_SM_8006detail11EmptyKernelIvEEvv:
[----:B------:R-:W-:Y:S02]  /*0000*/  MOV R1, c[0x0][0x28] ;  /* 0x00000a0000017a02 */ /* 0x000fe40000000f00 */
[----:B------:R-:W-:Y:S05]  /*0010*/  EXIT ;  /* 0x000000000000794d */ /* 0x000fea0003800000 */
.L_x_28:
        /* <DEDUP_REMOVED lines=14> */
.L_x_32:


//--------------------- .nv.global.init           --------------------------
	.section	.nv.global.init,"aw",@progbits
	.align	4
.nv.global.init:
	.type		mrg32k3aM1SubSeq,@object
	.size		mrg32k3aM1SubSeq,(mrg32k3aM2SubSeq - mrg32k3aM1SubSeq)
mrg32k3aM1SubSeq:
        /*0000*/ 	.byte	0x0b, 0xcc, 0xee, 0x04, 0x73, 0x29, 0x8b, 0x6f, 0xf6, 0x53, 0x03, 0xf6, 0x23, 0xf6, 0xea, 0xda
        /* <DEDUP_REMOVED lines=125> */
	.type		mrg32k3aM2SubSeq,@object
	.size		mrg32k3aM2SubSeq,(mrg32k3aM1 - mrg32k3aM2SubSeq)
mrg32k3aM2SubSeq:
        /* <DEDUP_REMOVED lines=126> */
	.type		mrg32k3aM1,@object
	.size		mrg32k3aM1,(mrg32k3aM1Seq - mrg32k3aM1)
mrg32k3aM1:
        /* <DEDUP_REMOVED lines=144> */
	.type		mrg32k3aM1Seq,@object
	.size		mrg32k3aM1Seq,(mrg32k3aM2 - mrg32k3aM1Seq)
mrg32k3aM1Seq:
        /* <DEDUP_REMOVED lines=144> */
	.type		mrg32k3aM2,@object
	.size		mrg32k3aM2,(mrg32k3aM2Seq - mrg32k3aM2)
mrg32k3aM2:
        /* <DEDUP_REMOVED lines=144> */
	.type		mrg32k3aM2Seq,@object
	.size		mrg32k3aM2Seq,(precalc_xorwow_matrix - mrg32k3aM2Seq)
mrg32k3aM2Seq:
        /* <DEDUP_REMOVED lines=144> */
	.type		precalc_xorwow_matrix,@object
	.size		precalc_xorwow_matrix,(precalc_xorwow_offset_matrix - precalc_xorwow_matrix)
precalc_xorwow_matrix:
        /* <DEDUP_REMOVED lines=6400> */
	.type		precalc_xorwow_offset_matrix,@object
	.size		precalc_xorwow_offset_matrix,(.L_1 - precalc_xorwow_offset_matrix)
precalc_xorwow_offset_matrix:
        /* <DEDUP_REMOVED lines=6400> */
.L_1:


//--------------------- .nv.shared._ZN17fastertransformer16log_probs_kernelI6__halfEEvPfPKT_PKiS7_mmmmb --------------------------
	.section	.nv.shared._ZN17fastertransformer16log_probs_kernelI6__halfEEvPfPKT_PKiS7_mmmmb,"aw",@nobits
	.sectionflags	@""
	.align	4
.nv.shared._ZN17fastertransformer16log_probs_kernelI6__halfEEvPfPKT_PKiS7_mmmmb:
	.zero		260


//--------------------- .nv.global                --------------------------
	.section	.nv.global,"aw",@nobits
.nv.global:
	.type		_ZN49_INTERNAL_613ef1a2_18_logprob_kernels_cu_5f45e7436thrust23THRUST_300001_SM_800_NS12placeholders2_5E,@object
	.size		_ZN49_INTERNAL_613ef1a2_18_logprob_kernels_cu_5f45e7436thrust23THRUST_300001_SM_800_NS12placeholders2_5E,(_ZN49_INTERNAL_613ef1a2_18_logprob_kernels_cu_5f45e7434cuda3std3__45__cpo6cbeginE - _ZN49_INTERNAL_613ef1a2_18_logprob_kernels_cu_5f45e7436thrust23THRUST_300001_SM_800_NS12placeholders2_5E)
_ZN49_INTERNAL_613ef1a2_18_logprob_kernels_cu_5f45e7436thrust23THRUST_300001_SM_800_NS12placeholders2_5E:
	.zero		1
	.type		_ZN49_INTERNAL_613ef1a2_18_logprob_kernels_cu_5f45e7434cuda3std3__45__cpo6cbeginE,@object
	.size		_ZN49_INTERNAL_613ef1a2_18_logprob_kernels_cu_5f45e7434cuda3std3__45__cpo6cbeginE,(_ZN49_INTERNAL_613ef1a2_18_logprob_kernels_cu_5f45e7434cuda3std6ranges3__45__cpo6cbeginE - _ZN49_INTERNAL_613ef1a2_18_logprob_kernels_cu_5f45e7434cuda3std3__45__cpo6cbeginE)
_ZN49_INTERNAL_613ef1a2_18_logprob_kernels_cu_5f45e7434cuda3std3__45__cpo6cbeginE:
	.zero		1
	.type		_ZN49_INTERNAL_613ef1a2_18_logprob_kernels_cu_5f45e7434cuda3std6ranges3__45__cpo6cbeginE,@object
	.size		_ZN49_INTERNAL_613ef1a2_18_logprob_kernels_cu_5f45e7434cuda3std6ranges3__45__cpo6cbeginE,(_ZN49_INTERNAL_613ef1a2_18_logprob_kernels_cu_5f45e7434cuda3std3__48in_placeE - _ZN49_INTERNAL_613ef1a2_18_logprob_kernels_cu_5f45e7434cuda3std6ranges3__45__cpo6cbeginE)
_ZN49_INTERNAL_613ef1a2_18_logprob_kernels_cu_5f45e7434cuda3std6ranges3__45__cpo6cbeginE:
	.zero		1
	.type		_ZN49_INTERNAL_613ef1a2_18_logprob_kernels_cu_5f45e7434cuda3std3__48in_placeE,@object
	.size		_ZN49_INTERNAL_613ef1a2_18_logprob_kernels_cu_5f45e7434cuda3std3__48in_placeE,(_ZN49_INTERNAL_613ef1a2_18_logprob_kernels_cu_5f45e7434cuda3std6ranges3__45__cpo4sizeE - _ZN49_INTERNAL_613ef1a2_18_logprob_kernels_cu_5f45e7434cuda3std3__48in_placeE)
_ZN49_INTERNAL_613ef1a2_18_logprob_kernels_cu_5f45e7434cuda3std3__48in_placeE:
	.zero		1
	.type		_ZN49_INTERNAL_613ef1a2_18_logprob_kernels_cu_5f45e7434cuda3std6ranges3__45__cpo4sizeE,@object
	.size		_ZN49_INTERNAL_613ef1a2_18_logprob_kernels_cu_5f45e7434cuda3std6ranges3__45__cpo4sizeE,(_ZN49_INTERNAL_613ef1a2_18_logprob_kernels_cu_5f45e7436thrust23THRUST_300001_SM_800_NS12placeholders2_9E - _ZN49_INTERNAL_613ef1a2_18_logprob_kernels_cu_5f45e7434cuda3std6ranges3__45__cpo4sizeE)
_ZN49_INTERNAL_613ef1a2_18_logprob_kernels_cu_5f45e7434cuda3std6ranges3__45__cpo4sizeE:
	.zero		1
	.type		_ZN49_INTERNAL_613ef1a2_18_logprob_kernels_cu_5f45e7436thrust23THRUST_300001_SM_800_NS12placeholders2_9E,@object
	.size		_ZN49_INTERNAL_613ef1a2_18_logprob_kernels_cu_5f45e7436thrust23THRUST_300001_SM_800_NS12placeholders2_9E,(_ZN49_INTERNAL_613ef1a2_18_logprob_kernels_cu_5f45e7434cuda3std3__45__cpo7crbeginE - _ZN49_INTERNAL_613ef1a2_18_logprob_kernels_cu_5f45e7436thrust23THRUST_300001_SM_800_NS12placeholders2_9E)
_ZN49_INTERNAL_613ef1a2_18_logprob_kernels_cu_5f45e7436thrust23THRUST_300001_SM_800_NS12placeholders2_9E:
	.zero		1
	.type		_ZN49_INTERNAL_613ef1a2_18_logprob_kernels_cu_5f45e7434cuda3std3__45__cpo7crbeginE,@object
	.size		_ZN49_INTERNAL_613ef1a2_18_logprob_kernels_cu_5f45e7434cuda3std3__45__cpo7crbeginE,(_ZN49_INTERNAL_613ef1a2_18_logprob_kernels_cu_5f45e7434cuda3std6ranges3__45__cpo4nextE - _ZN49_INTERNAL_613ef1a2_18_logprob_kernels_cu_5f45e7434cuda3std3__45__cpo7crbeginE)
_ZN49_INTERNAL_613ef1a2_18_logprob_kernels_cu_5f45e7434cuda3std3__45__cpo7crbeginE:
	.zero		1
	.type		_ZN49_INTERNAL_613ef1a2_18_logprob_kernels_cu_5f45e7434cuda3std6ranges3__45__cpo4nextE,@object
	.size		_ZN49_INTERNAL_613ef1a2_18_logprob_kernels_cu_5f45e7434cuda3std6ranges3__45__cpo4nextE,(_ZN49_INTERNAL_613ef1a2_18_logprob_kernels_cu_5f45e7434cuda3std6ranges3__45__cpo4swapE - _ZN49_INTERNAL_613ef1a2_18_logprob_kernels_cu_5f45e7434cuda3std6ranges3__45__cpo4nextE)
_ZN49_INTERNAL_613ef1a2_18_logprob_kernels_cu_5f45e7434cuda3std6ranges3__45__cpo4nextE:
	.zero		1
	.type		_ZN49_INTERNAL_613ef1a2_18_logprob_kernels_cu_5f45e7434cuda3std6ranges3__45__cpo4swapE,@object
	.size		_ZN49_INTERNAL_613ef1a2_18_logprob_kernels_cu_5f45e7434cuda3std6ranges3__45__cpo4swapE,(_ZN49_INTERNAL_613ef1a2_18_logprob_kernels_cu_5f45e7436thrust23THRUST_300001_SM_800_NS12placeholders2_1E - _ZN49_INTERNAL_613ef1a2_18_logprob_kernels_cu_5f45e7434cuda3std6ranges3__45__cpo4swapE)
_ZN49_INTERNAL_613ef1a2_18_logprob_kernels_cu_5f45e7434cuda3std6ranges3__45__cpo4swapE:
	.zero		1
	.type		_ZN49_INTERNAL_613ef1a2_18_logprob_kernels_cu_5f45e7436thrust23THRUST_300001_SM_800_NS12placeholders2_1E,@object
	.size		_ZN49_INTERNAL_613ef1a2_18_logprob_kernels_cu_5f45e7436thrust23THRUST_300001_SM_800_NS12placeholders2_1E,(_ZN49_INTERNAL_613ef1a2_18_logprob_kernels_cu_5f45e7436thrust23THRUST_300001_SM_800_NS12placeholders2_3E - _ZN49_INTERNAL_613ef1a2_18_logprob_kernels_cu_5f45e7436thrust23THRUST_300001_SM_800_NS12placeholders2_1E)
_ZN49_INTERNAL_613ef1a2_18_logprob_kernels_cu_5f45e7436thrust23THRUST_300001_SM_800_NS12placeholders2_1E:
	.zero		1
	.type		_ZN49_INTERNAL_613ef1a2_18_logprob_kernels_cu_5f45e7436thrust23THRUST_300001_SM_800_NS12placeholders2_3E,@object
	.size		_ZN49_INTERNAL_613ef1a2_18_logprob_kernels_cu_5f45e7436thrust23THRUST_300001_SM_800_NS12placeholders2_3E,(_ZN49_INTERNAL_613ef1a2_18_logprob_kernels_cu_5f45e7434cuda3std3__45__cpo5beginE - _ZN49_INTERNAL_613ef1a2_18_logprob_kernels_cu_5f45e7436thrust23THRUST_300001_SM_800_NS12placeholders2_3E)
_ZN49_INTERNAL_613ef1a2_18_logprob_kernels_cu_5f45e7436thrust23THRUST_300001_SM_800_NS12placeholders2_3E:
	.zero		1
	.type		_ZN49_INTERNAL_613ef1a2_18_logprob_kernels_cu_5f45e7434cuda3std3__45__cpo5beginE,@object
	.size		_ZN49_INTERNAL_613ef1a2_18_logprob_kernels_cu_5f45e7434cuda3std3__45__cpo5beginE,(_ZN49_INTERNAL_613ef1a2_18_logprob_kernels_cu_5f45e7434cuda3std6ranges3__45__cpo5beginE - _ZN49_INTERNAL_613ef1a2_18_logprob_kernels_cu_5f45e7434cuda3std3__45__cpo5beginE)
_ZN49_INTERNAL_613ef1a2_18_logprob_kernels_cu_5f45e7434cuda3std3__45__cpo5beginE:
	.zero		1
	.type		_ZN49_INTERNAL_613ef1a2_18_logprob_kernels_cu_5f45e7434cuda3std6ranges3__45__cpo5beginE,@object
	.size		_ZN49_INTERNAL_613ef1a2_18_logprob_kernels_cu_5f45e7434cuda3std6ranges3__45__cpo5beginE,(_ZN49_INTERNAL_613ef1a2_18_logprob_kernels_cu_5f45e7434cuda3std3__451_GLOBAL__N__613ef1a2_18_logprob_kernels_cu_5f45e7436ignoreE - _ZN49_INTERNAL_613ef1a2_18_logprob_kernels_cu_5f45e7434cuda3std6ranges3__45__cpo5beginE)
_ZN49_INTERNAL_613ef1a2_18_logprob_kernels_cu_5f45e7434cuda3std6ranges3__45__cpo5beginE:
	.zero		1
	.type		_ZN49_INTERNAL_613ef1a2_18_logprob_kernels_cu_5f45e7434cuda3std3__451_GLOBAL__N__613ef1a2_18_logprob_kernels_cu_5f45e7436ignoreE,@object
	.size		_ZN49_INTERNAL_613ef1a2_18_logprob_kernels_cu_5f45e7434cuda3std3__451_GLOBAL__N__613ef1a2_18_logprob_kernels_cu_5f45e7436ignoreE,(_ZN49_INTERNAL_613ef1a2_18_logprob_kernels_cu_5f45e7434cuda3std6ranges3__45__cpo4dataE - _ZN49_INTERNAL_613ef1a2_18_logprob_kernels_cu_5f45e7434cuda3std3__451_GLOBAL__N__613ef1a2_18_logprob_kernels_cu_5f45e7436ignoreE)
_ZN49_INTERNAL_613ef1a2_18_logprob_kernels_cu_5f45e7434cuda3std3__451_GLOBAL__N__613ef1a2_18_logprob_kernels_cu_5f45e7436ignoreE:
	.zero		1
	.type		_ZN49_INTERNAL_613ef1a2_18_logprob_kernels_cu_5f45e7434cuda3std6ranges3__45__cpo4dataE,@object
	.size		_ZN49_INTERNAL_613ef1a2_18_logprob_kernels_cu_5f45e7434cuda3std6ranges3__45__cpo4dataE,(_ZN49_INTERNAL_613ef1a2_18_logprob_kernels_cu_5f45e7436thrust23THRUST_300001_SM_800_NS12placeholders2_7E - _ZN49_INTERNAL_613ef1a2_18_logprob_kernels_cu_5f45e7434cuda3std6ranges3__45__cpo4dataE)
_ZN49_INTERNAL_613ef1a2_18_logprob_kernels_cu_5f45e7434cuda3std6ranges3__45__cpo4dataE:
	.zero		1
	.type		_ZN49_INTERNAL_613ef1a2_18_logprob_kernels_cu_5f45e7436thrust23THRUST_300001_SM_800_NS12placeholders2_7E,@object
	.size		_ZN49_INTERNAL_613ef1a2_18_logprob_kernels_cu_5f45e7436thrust23THRUST_300001_SM_800_NS12placeholders2_7E,(_ZN49_INTERNAL_613ef1a2_18_logprob_kernels_cu_5f45e7434cuda3std3__45__cpo6rbeginE - _ZN49_INTERNAL_613ef1a2_18_logprob_kernels_cu_5f45e7436thrust23THRUST_300001_SM_800_NS12placeholders2_7E)
_ZN49_INTERNAL_613ef1a2_18_logprob_kernels_cu_5f45e7436thrust23THRUST_300001_SM_800_NS12placeholders2_7E:
	.zero		1
	.type		_ZN49_INTERNAL_613ef1a2_18_logprob_kernels_cu_5f45e7434cuda3std3__45__cpo6rbeginE,@object
	.size		_ZN49_INTERNAL_613ef1a2_18_logprob_kernels_cu_5f45e7434cuda3std3__45__cpo6rbeginE,(_ZN49_INTERNAL_613ef1a2_18_logprob_kernels_cu_5f45e7434cuda3std6ranges3__45__cpo7advanceE - _ZN49_INTERNAL_613ef1a2_18_logprob_kernels_cu_5f45e7434cuda3std3__45__cpo6rbeginE)
_ZN49_INTERNAL_613ef1a2_18_logprob_kernels_cu_5f45e7434cuda3std3__45__cpo6rbeginE:
	.zero		1
	.type		_ZN49_INTERNAL_613ef1a2_18_logprob_kernels_cu_5f45e7434cuda3std6ranges3__45__cpo7advanceE,@object
	.size		_ZN49_INTERNAL_613ef1a2_18_logprob_kernels_cu_5f45e7434cuda3std6ranges3__45__cpo7advanceE,(_ZN49_INTERNAL_613ef1a2_18_logprob_kernels_cu_5f45e7434cuda3std3__47nulloptE - _ZN49_INTERNAL_613ef1a2_18_logprob_kernels_cu_5f45e7434cuda3std6ranges3__45__cpo7advanceE)
_ZN49_INTERNAL_613ef1a2_18_logprob_kernels_cu_5f45e7434cuda3std6ranges3__45__cpo7advanceE:
	.zero		1
	.type		_ZN49_INTERNAL_613ef1a2_18_logprob_kernels_cu_5f45e7434cuda3std3__47nulloptE,@object
	.size		_ZN49_INTERNAL_613ef1a2_18_logprob_kernels_cu_5f45e7434cuda3std3__47nulloptE,(_ZN49_INTERNAL_613ef1a2_18_logprob_kernels_cu_5f45e7434cuda3std6ranges3__45__cpo8distanceE - _ZN49_INTERNAL_613ef1a2_18_logprob_kernels_cu_5f45e7434cuda3std3__47nulloptE)
_ZN49_INTERNAL_613ef1a2_18_logprob_kernels_cu_5f45e7434cuda3std3__47nulloptE:
	.zero		1
	.type		_ZN49_INTERNAL_613ef1a2_18_logprob_kernels_cu_5f45e7434cuda3std6ranges3__45__cpo8distanceE,@object
	.size		_ZN49_INTERNAL_613ef1a2_18_logprob_kernels_cu_5f45e7434cuda3std6ranges3__45__cpo8distanceE,(_ZN49_INTERNAL_613ef1a2_18_logprob_kernels_cu_5f45e7436thrust23THRUST_300001_SM_800_NS12placeholders2_6E - _ZN49_INTERNAL_613ef1a2_18_logprob_kernels_cu_5f45e7434cuda3std6ranges3__45__cpo8distanceE)
_ZN49_INTERNAL_613ef1a2_18_logprob_kernels_cu_5f45e7434cuda3std6ranges3__45__cpo8distanceE:
	.zero		1
	.type		_ZN49_INTERNAL_613ef1a2_18_logprob_kernels_cu_5f45e7436thrust23THRUST_300001_SM_800_NS12placeholders2_6E,@object
	.size		_ZN49_INTERNAL_613ef1a2_18_logprob_kernels_cu_5f45e7436thrust23THRUST_300001_SM_800_NS12placeholders2_6E,(_ZN49_INTERNAL_613ef1a2_18_logprob_kernels_cu_5f45e7434cuda3std3__45__cpo4cendE - _ZN49_INTERNAL_613ef1a2_18_logprob_kernels_cu_5f45e7436thrust23THRUST_300001_SM_800_NS12placeholders2_6E)
_ZN49_INTERNAL_613ef1a2_18_logprob_kernels_cu_5f45e7436thrust23THRUST_300001_SM_800_NS12placeholders2_6E:
	.zero		1
	.type		_ZN49_INTERNAL_613ef1a2_18_logprob_kernels_cu_5f45e7434cuda3std3__45__cpo4cendE,@object
	.size		_ZN49_INTERNAL_613ef1a2_18_logprob_kernels_cu_5f45e7434cuda3std3__45__cpo4cendE,(_ZN49_INTERNAL_613ef1a2_18_logprob_kernels_cu_5f45e7434cuda3std6ranges3__45__cpo4cendE - _ZN49_INTERNAL_613ef1a2_18_logprob_kernels_cu_5f45e7434cuda3std3__45__cpo4cendE)
_ZN49_INTERNAL_613ef1a2_18_logprob_kernels_cu_5f45e7434cuda3std3__45__cpo4cendE:
	.zero		1
	.type		_ZN49_INTERNAL_613ef1a2_18_logprob_kernels_cu_5f45e7434cuda3std6ranges3__45__cpo4cendE,@object
	.size		_ZN49_INTERNAL_613ef1a2_18_logprob_kernels_cu_5f45e7434cuda3std6ranges3__45__cpo4cendE,(_ZN49_INTERNAL_613ef1a2_18_logprob_kernels_cu_5f45e7434cuda3std3__420unreachable_sentinelE - _ZN49_INTERNAL_613ef1a2_18_logprob_kernels_cu_5f45e7434cuda3std6ranges3__45__cpo4cendE)
_ZN49_INTERNAL_613ef1a2_18_logprob_kernels_cu_5f45e7434cuda3std6ranges3__45__cpo4cendE:
	.zero		1
	.type		_ZN49_INTERNAL_613ef1a2_18_logprob_kernels_cu_5f45e7434cuda3std3__420unreachable_sentinelE,@object
	.size		_ZN49_INTERNAL_613ef1a2_18_logprob_kernels_cu_5f45e7434cuda3std3__420unreachable_sentinelE,(_ZN49_INTERNAL_613ef1a2_18_logprob_kernels_cu_5f45e7434cuda3std6ranges3__45__cpo5ssizeE - _ZN49_INTERNAL_613ef1a2_18_logprob_kernels_cu_5f45e7434cuda3std3__420unreachable_sentinelE)
_ZN49_INTERNAL_613ef1a2_18_logprob_kernels_cu_5f45e7434cuda3std3__420unreachable_sentinelE:
	.zero		1
	.type		_ZN49_INTERNAL_613ef1a2_18_logprob_kernels_cu_5f45e7434cuda3std6ranges3__45__cpo5ssizeE,@object
	.size		_ZN49_INTERNAL_613ef1a2_18_logprob_kernels_cu_5f45e7434cuda3std6ranges3__45__cpo5ssizeE,(_ZN49_INTERNAL_613ef1a2_18_logprob_kernels_cu_5f45e7436thrust23THRUST_300001_SM_800_NS12placeholders3_10E - _ZN49_INTERNAL_613ef1a2_18_logprob_kernels_cu_5f45e7434cuda3std6ranges3__45__cpo5ssizeE)
_ZN49_INTERNAL_613ef1a2_18_logprob_kernels_cu_5f45e7434cuda3std6ranges3__45__cpo5ssizeE:
	.zero		1
	.type		_ZN49_INTERNAL_613ef1a2_18_logprob_kernels_cu_5f45e7436thrust23THRUST_300001_SM_800_NS12placeholders3_10E,@object
	.size		_ZN49_INTERNAL_613ef1a2_18_logprob_kernels_cu_5f45e7436thrust23THRUST_300001_SM_800_NS12placeholders3_10E,(_ZN49_INTERNAL_613ef1a2_18_logprob_kernels_cu_5f45e7434cuda3std3__45__cpo5crendE - _ZN49_INTERNAL_613ef1a2_18_logprob_kernels_cu_5f45e7436thrust23THRUST_300001_SM_800_NS12placeholders3_10E)
_ZN49_INTERNAL_613ef1a2_18_logprob_kernels_cu_5f45e7436thrust23THRUST_300001_SM_800_NS12placeholders3_10E:
	.zero		1
	.type		_ZN49_INTERNAL_613ef1a2_18_logprob_kernels_cu_5f45e7434cuda3std3__45__cpo5crendE,@object
	.size		_ZN49_INTERNAL_613ef1a2_18_logprob_kernels_cu_5f45e7434cuda3std3__45__cpo5crendE,(_ZN49_INTERNAL_613ef1a2_18_logprob_kernels_cu_5f45e7434cuda3std6ranges3__45__cpo4prevE - _ZN49_INTERNAL_613ef1a2_18_logprob_kernels_cu_5f45e7434cuda3std3__45__cpo5crendE)
_ZN49_INTERNAL_613ef1a2_18_logprob_kernels_cu_5f45e7434cuda3std3__45__cpo5crendE:
	.zero		1
	.type		_ZN49_INTERNAL_613ef1a2_18_logprob_kernels_cu_5f45e7434cuda3std6ranges3__45__cpo4prevE,@object
	.size		_ZN49_INTERNAL_613ef1a2_18_logprob_kernels_cu_5f45e7434cuda3std6ranges3__45__cpo4prevE,(_ZN49_INTERNAL_613ef1a2_18_logprob_kernels_cu_5f45e7434cuda3std6ranges3__45__cpo9iter_moveE - _ZN49_INTERNAL_613ef1a2_18_logprob_kernels_cu_5f45e7434cuda3std6ranges3__45__cpo4prevE)
_ZN49_INTERNAL_613ef1a2_18_logprob_kernels_cu_5f45e7434cuda3std6ranges3__45__cpo4prevE:
	.zero		1
	.type		_ZN49_INTERNAL_613ef1a2_18_logprob_kernels_cu_5f45e7434cuda3std6ranges3__45__cpo9iter_moveE,@object
	.size		_ZN49_INTERNAL_613ef1a2_18_logprob_kernels_cu_5f45e7434cuda3std6ranges3__45__cpo9iter_moveE,(_ZN49_INTERNAL_613ef1a2_18_logprob_kernels_cu_5f45e7436thrust23THRUST_300001_SM_800_NS12placeholders2_2E - _ZN49_INTERNAL_613ef1a2_18_logprob_kernels_cu_5f45e7434cuda3std6ranges3__45__cpo9iter_moveE)
_ZN49_INTERNAL_613ef1a2_18_logprob_kernels_cu_5f45e7434cuda3std6ranges3__45__cpo9iter_moveE:
	.zero		1
	.type		_ZN49_INTERNAL_613ef1a2_18_logprob_kernels_cu_5f45e7436thrust23THRUST_300001_SM_800_NS12placeholders2_2E,@object
	.size		_ZN49_INTERNAL_613ef1a2_18_logprob_kernels_cu_5f45e7436thrust23THRUST_300001_SM_800_NS12placeholders2_2E,(_ZN49_INTERNAL_613ef1a2_18_logprob_kernels_cu_5f45e7436thrust23THRUST_300001_SM_800_NS12placeholders2_4E - _ZN49_INTERNAL_613ef1a2_18_logprob_kernels_cu_5f45e7436thrust23THRUST_300001_SM_800_NS12placeholders2_2E)
_ZN49_INTERNAL_613ef1a2_18_logprob_kernels_cu_5f45e7436thrust23THRUST_300001_SM_800_NS12placeholders2_2E:
	.zero		1
	.type		_ZN49_INTERNAL_613ef1a2_18_logprob_kernels_cu_5f45e7436thrust23THRUST_300001_SM_800_NS12placeholders2_4E,@object
	.size		_ZN49_INTERNAL_613ef1a2_18_logprob_kernels_cu_5f45e7436thrust23THRUST_300001_SM_800_NS12placeholders2_4E,(_ZN49_INTERNAL_613ef1a2_18_logprob_kernels_cu_5f45e7434cuda3std3__45__cpo3endE - _ZN49_INTERNAL_613ef1a2_18_logprob_kernels_cu_5f45e7436thrust23THRUST_300001_SM_800_NS12placeholders2_4E)
_ZN49_INTERNAL_613ef1a2_18_logprob_kernels_cu_5f45e7436thrust23THRUST_300001_SM_800_NS12placeholders2_4E:
	.zero		1
	.type		_ZN49_INTERNAL_613ef1a2_18_logprob_kernels_cu_5f45e7434cuda3std3__45__cpo3endE,@object
	.size		_ZN49_INTERNAL_613ef1a2_18_logprob_kernels_cu_5f45e7434cuda3std3__45__cpo3endE,(_ZN49_INTERNAL_613ef1a2_18_logprob_kernels_cu_5f45e7434cuda3std6ranges3__45__cpo3endE - _ZN49_INTERNAL_613ef1a2_18_logprob_kernels_cu_5f45e7434cuda3std3__45__cpo3endE)
_ZN49_INTERNAL_613ef1a2_18_logprob_kernels_cu_5f45e7434cuda3std3__45__cpo3endE:
	.zero		1
	.type		_ZN49_INTERNAL_613ef1a2_18_logprob_kernels_cu_5f45e7434cuda3std6ranges3__45__cpo3endE,@object
	.size		_ZN49_INTERNAL_613ef1a2_18_logprob_kernels_cu_5f45e7434cuda3std6ranges3__45__cpo3endE,(_ZN49_INTERNAL_613ef1a2_18_logprob_kernels_cu_5f45e7434cuda3std3__419piecewise_constructE - _ZN49_INTERNAL_613ef1a2_18_logprob_kernels_cu_5f45e7434cuda3std6ranges3__45__cpo3endE)
_ZN49_INTERNAL_613ef1a2_18_logprob_kernels_cu_5f45e7434cuda3std6ranges3__45__cpo3endE:
	.zero		1
	.type		_ZN49_INTERNAL_613ef1a2_18_logprob_kernels_cu_5f45e7434cuda3std3__419piecewise_constructE,@object
	.size		_ZN49_INTERNAL_613ef1a2_18_logprob_kernels_cu_5f45e7434cuda3std3__419piecewise_constructE,(_ZN49_INTERNAL_613ef1a2_18_logprob_kernels_cu_5f45e7434cuda3std6ranges3__45__cpo5cdataE - _ZN49_INTERNAL_613ef1a2_18_logprob_kernels_cu_5f45e7434cuda3std3__419piecewise_constructE)
_ZN49_INTERNAL_613ef1a2_18_logprob_kernels_cu_5f45e7434cuda3std3__419piecewise_constructE:
	.zero		1
	.type		_ZN49_INTERNAL_613ef1a2_18_logprob_kernels_cu_5f45e7434cuda3std6ranges3__45__cpo5cdataE,@object
	.size		_ZN49_INTERNAL_613ef1a2_18_logprob_kernels_cu_5f45e7434cuda3std6ranges3__45__cpo5cdataE,(_ZN49_INTERNAL_613ef1a2_18_logprob_kernels_cu_5f45e7436thrust23THRUST_300001_SM_800_NS12placeholders2_8E - _ZN49_INTERNAL_613ef1a2_18_logprob_kernels_cu_5f45e7434cuda3std6ranges3__45__cpo5cdataE)
_ZN49_INTERNAL_613ef1a2_18_logprob_kernels_cu_5f45e7434cuda3std6ranges3__45__cpo5cdataE:
	.zero		1
	.type		_ZN49_INTERNAL_613ef1a2_18_logprob_kernels_cu_5f45e7436thrust23THRUST_300001_SM_800_NS12placeholders2_8E,@object
	.size		_ZN49_INTERNAL_613ef1a2_18_logprob_kernels_cu_5f45e7436thrust23THRUST_300001_SM_800_NS12placeholders2_8E,(_ZN49_INTERNAL_613ef1a2_18_logprob_kernels_cu_5f45e7434cuda3std3__45__cpo4rendE - _ZN49_INTERNAL_613ef1a2_18_logprob_kernels_cu_5f45e7436thrust23THRUST_300001_SM_800_NS12placeholders2_8E)
_ZN49_INTERNAL_613ef1a2_18_logprob_kernels_cu_5f45e7436thrust23THRUST_300001_SM_800_NS12placeholders2_8E:
	.zero		1
	.type		_ZN49_INTERNAL_613ef1a2_18_logprob_kernels_cu_5f45e7434cuda3std3__45__cpo4rendE,@object
	.size		_ZN49_INTERNAL_613ef1a2_18_logprob_kernels_cu_5f45e7434cuda3std3__45__cpo4rendE,(_ZN49_INTERNAL_613ef1a2_18_logprob_kernels_cu_5f45e7434cuda3std6ranges3__45__cpo9iter_swapE - _ZN49_INTERNAL_613ef1a2_18_logprob_kernels_cu_5f45e7434cuda3std3__45__cpo4rendE)
_ZN49_INTERNAL_613ef1a2_18_logprob_kernels_cu_5f45e7434cuda3std3__45__cpo4rendE:
	.zero		1
	.type		_ZN49_INTERNAL_613ef1a2_18_logprob_kernels_cu_5f45e7434cuda3std6ranges3__45__cpo9iter_swapE,@object
	.size		_ZN49_INTERNAL_613ef1a2_18_logprob_kernels_cu_5f45e7434cuda3std6ranges3__45__cpo9iter_swapE,(_ZN49_INTERNAL_613ef1a2_18_logprob_kernels_cu_5f45e7434cuda3std3__48unexpectE - _ZN49_INTERNAL_613ef1a2_18_logprob_kernels_cu_5f45e7434cuda3std6ranges3__45__cpo9iter_swapE)
_ZN49_INTERNAL_613ef1a2_18_logprob_kernels_cu_5f45e7434cuda3std6ranges3__45__cpo9iter_swapE:
	.zero		1
	.type		_ZN49_INTERNAL_613ef1a2_18_logprob_kernels_cu_5f45e7434cuda3std3__48unexpectE,@object
	.size		_ZN49_INTERNAL_613ef1a2_18_logprob_kernels_cu_5f45e7434cuda3std3__48unexpectE,(_ZN49_INTERNAL_613ef1a2_18_logprob_kernels_cu_5f45e7436thrust23THRUST_300001_SM_800_NS6system6detail10sequential3seqE - _ZN49_INTERNAL_613ef1a2_18_logprob_kernels_cu_5f45e7434cuda3std3__48unexpectE)
_ZN49_INTERNAL_613ef1a2_18_logprob_kernels_cu_5f45e7434cuda3std3__48unexpectE:
	.zero		1
	.type		_ZN49_INTERNAL_613ef1a2_18_logprob_kernels_cu_5f45e7436thrust23THRUST_300001_SM_800_NS6system6detail10sequential3seqE,@object
	.size		_ZN49_INTERNAL_613ef1a2_18_logprob_kernels_cu_5f45e7436thrust23THRUST_300001_SM_800_NS6system6detail10sequential3seqE,(.L_38 - _ZN49_INTERNAL_613ef1a2_18_logprob_kernels_cu_5f45e7436thrust23THRUST_300001_SM_800_NS6system6detail10sequential3seqE)
_ZN49_INTERNAL_613ef1a2_18_logprob_kernels_cu_5f45e7436thrust23THRUST_300001_SM_800_NS6system6detail10sequential3seqE:
	.zero		1
.L_38:


//--------------------- .nv.shared._ZN17fastertransformer16log_probs_kernelIfEEvPfPKT_PKiS6_mmmmb --------------------------
	.section	.nv.shared._ZN17fastertransformer16log_probs_kernelIfEEvPfPKT_PKiS6_mmmmb,"aw",@nobits
	.sectionflags	@""
	.align	4
.nv.shared._ZN17fastertransformer16log_probs_kernelIfEEvPfPKT_PKiS6_mmmmb:
	.zero		260


//--------------------- .nv.shared._ZN17fastertransformer20accumulate_log_probsEPfPKfPKimmb --------------------------
	.section	.nv.shared._ZN17fastertransformer20accumulate_log_probsEPfPKfPKimmb,"aw",@nobits
	.sectionflags	@""
	.align	4
.nv.shared._ZN17fastertransformer20accumulate_log_probsEPfPKfPKimmb:
	.zero		128
